//
// Generated by NVIDIA NVVM Compiler
//
// Compiler Build ID: CL-36424714
// Cuda compilation tools, release 13.0, V13.0.88
// Based on NVVM 20.0.0
//

.version 9.0
.target sm_100
.address_size 64

	// .globl	_Z17per_row_AB_kernelPlS_S_ll

.visible .entry _Z17per_row_AB_kernelPlS_S_ll(
	.param .u64 .ptr .align 1 _Z17per_row_AB_kernelPlS_S_ll_param_0,
	.param .u64 .ptr .align 1 _Z17per_row_AB_kernelPlS_S_ll_param_1,
	.param .u64 .ptr .align 1 _Z17per_row_AB_kernelPlS_S_ll_param_2,
	.param .u64 _Z17per_row_AB_kernelPlS_S_ll_param_3,
	.param .u64 _Z17per_row_AB_kernelPlS_S_ll_param_4
)
{
	.reg .pred 	%p<8>;
	.reg .b32 	%r<19>;
	.reg .b64 	%rd<84>;

	ld.param.u64 	%rd20, [_Z17per_row_AB_kernelPlS_S_ll_param_0];
	ld.param.u64 	%rd23, [_Z17per_row_AB_kernelPlS_S_ll_param_1];
	ld.param.u64 	%rd24, [_Z17per_row_AB_kernelPlS_S_ll_param_2];
	ld.param.u64 	%rd21, [_Z17per_row_AB_kernelPlS_S_ll_param_3];
	ld.param.u64 	%rd22, [_Z17per_row_AB_kernelPlS_S_ll_param_4];
	cvta.to.global.u64 	%rd1, %rd24;
	cvta.to.global.u64 	%rd2, %rd23;
	setp.lt.s64 	%p1, %rd22, 1;
	@%p1 bra 	$L__BB0_10;
	mov.u32 	%r8, %ctaid.x;
	mov.u32 	%r9, %tid.x;
	cvt.u32.u64 	%r10, %rd22;
	mul.lo.s32 	%r1, %r8, %r10;
	cvt.u64.u32 	%rd26, %r8;
	mul.lo.s64 	%rd27, %rd22, %rd26;
	mul.lo.s64 	%rd3, %rd27, %rd22;
	cvt.u64.u32 	%rd4, %r9;
	mul.lo.s32 	%r2, %r9, %r10;
	mul.lo.s64 	%rd5, %rd22, %rd21;
	and.b64  	%rd6, %rd22, 3;
	and.b64  	%rd7, %rd22, 9223372036854775804;
	cvta.to.global.u64 	%rd8, %rd20;
	mov.b64 	%rd80, 0;
$L__BB0_2:
	setp.lt.u64 	%p2, %rd22, 4;
	cvt.u32.u64 	%r12, %rd80;
	add.s32 	%r13, %r1, %r12;
	add.s64 	%rd28, %rd80, %rd3;
	mad.lo.s64 	%rd83, %rd28, %rd21, %rd4;
	mul.wide.s32 	%rd29, %r13, 8;
	add.s64 	%rd11, %rd8, %rd29;
	mov.b32 	%r18, 0;
	@%p2 bra 	$L__BB0_5;
	mov.b32 	%r18, 0;
	mov.u64 	%rd81, %rd7;
	mov.u32 	%r16, %r2;
$L__BB0_4:
	mul.wide.s32 	%rd30, %r16, 8;
	add.s64 	%rd31, %rd2, %rd30;
	ld.global.u64 	%rd32, [%rd11];
	ld.global.u64 	%rd33, [%rd31];
	mul.lo.s64 	%rd34, %rd33, %rd32;
	shl.b64 	%rd35, %rd83, 32;
	shr.s64 	%rd36, %rd35, 29;
	add.s64 	%rd37, %rd1, %rd36;
	st.global.u64 	[%rd37], %rd34;
	add.s64 	%rd38, %rd83, %rd5;
	ld.global.u64 	%rd39, [%rd11];
	ld.global.u64 	%rd40, [%rd31+8];
	mul.lo.s64 	%rd41, %rd40, %rd39;
	shl.b64 	%rd42, %rd38, 32;
	shr.s64 	%rd43, %rd42, 29;
	add.s64 	%rd44, %rd1, %rd43;
	st.global.u64 	[%rd44], %rd41;
	add.s64 	%rd45, %rd38, %rd5;
	ld.global.u64 	%rd46, [%rd11];
	ld.global.u64 	%rd47, [%rd31+16];
	mul.lo.s64 	%rd48, %rd47, %rd46;
	shl.b64 	%rd49, %rd45, 32;
	shr.s64 	%rd50, %rd49, 29;
	add.s64 	%rd51, %rd1, %rd50;
	st.global.u64 	[%rd51], %rd48;
	add.s64 	%rd52, %rd45, %rd5;
	ld.global.u64 	%rd53, [%rd11];
	ld.global.u64 	%rd54, [%rd31+24];
	mul.lo.s64 	%rd55, %rd54, %rd53;
	shl.b64 	%rd56, %rd52, 32;
	shr.s64 	%rd57, %rd56, 29;
	add.s64 	%rd58, %rd1, %rd57;
	st.global.u64 	[%rd58], %rd55;
	cvt.s64.s32 	%rd59, %rd52;
	add.s64 	%rd83, %rd59, %rd5;
	add.s32 	%r18, %r18, 4;
	add.s32 	%r16, %r16, 4;
	add.s64 	%rd81, %rd81, -4;
	setp.ne.s64 	%p3, %rd81, 0;
	@%p3 bra 	$L__BB0_4;
$L__BB0_5:
	setp.eq.s64 	%p4, %rd6, 0;
	@%p4 bra 	$L__BB0_9;
	setp.eq.s64 	%p5, %rd6, 1;
	add.s32 	%r15, %r18, %r2;
	ld.global.u64 	%rd60, [%rd11];
	mul.wide.s32 	%rd61, %r15, 8;
	add.s64 	%rd17, %rd2, %rd61;
	ld.global.u64 	%rd62, [%rd17];
	mul.lo.s64 	%rd63, %rd62, %rd60;
	shl.b64 	%rd64, %rd83, 32;
	shr.s64 	%rd65, %rd64, 29;
	add.s64 	%rd66, %rd1, %rd65;
	st.global.u64 	[%rd66], %rd63;
	@%p5 bra 	$L__BB0_9;
	add.s64 	%rd18, %rd83, %rd5;
	setp.eq.s64 	%p6, %rd6, 2;
	ld.global.u64 	%rd67, [%rd11];
	ld.global.u64 	%rd68, [%rd17+8];
	mul.lo.s64 	%rd69, %rd68, %rd67;
	shl.b64 	%rd70, %rd18, 32;
	shr.s64 	%rd71, %rd70, 29;
	add.s64 	%rd72, %rd1, %rd71;
	st.global.u64 	[%rd72], %rd69;
	@%p6 bra 	$L__BB0_9;
	ld.global.u64 	%rd73, [%rd11];
	ld.global.u64 	%rd74, [%rd17+16];
	mul.lo.s64 	%rd75, %rd74, %rd73;
	add.s64 	%rd76, %rd18, %rd5;
	shl.b64 	%rd77, %rd76, 32;
	shr.s64 	%rd78, %rd77, 29;
	add.s64 	%rd79, %rd1, %rd78;
	st.global.u64 	[%rd79], %rd75;
$L__BB0_9:
	add.s64 	%rd80, %rd80, 1;
	setp.gt.s64 	%p7, %rd22, %rd80;
	@%p7 bra 	$L__BB0_2;
$L__BB0_10:
	ret;

}
	// .globl	_Z20per_column_AB_kernelPlS_S_ll
.visible .entry _Z20per_column_AB_kernelPlS_S_ll(
	.param .u64 .ptr .align 1 _Z20per_column_AB_kernelPlS_S_ll_param_0,
	.param .u64 .ptr .align 1 _Z20per_column_AB_kernelPlS_S_ll_param_1,
	.param .u64 .ptr .align 1 _Z20per_column_AB_kernelPlS_S_ll_param_2,
	.param .u64 _Z20per_column_AB_kernelPlS_S_ll_param_3,
	.param .u64 _Z20per_column_AB_kernelPlS_S_ll_param_4
)
{
	.reg .pred 	%p<10>;
	.reg .b32 	%r<24>;
	.reg .b64 	%rd<108>;

	ld.param.u64 	%rd30, [_Z20per_column_AB_kernelPlS_S_ll_param_1];
	ld.param.u64 	%rd28, [_Z20per_column_AB_kernelPlS_S_ll_param_3];
	ld.param.u64 	%rd29, [_Z20per_column_AB_kernelPlS_S_ll_param_4];
	cvta.to.global.u64 	%rd1, %rd30;
	mov.u32 	%r5, %tid.x;
	mov.u32 	%r6, %ntid.x;
	mov.u32 	%r7, %tid.y;
	mad.lo.s32 	%r8, %r6, %r7, %r5;
	mov.u32 	%r9, %ctaid.x;
	shl.b32 	%r10, %r9, 10;
	add.s32 	%r11, %r8, %r10;
	cvt.s64.s32 	%rd2, %r11;
	mul.lo.s64 	%rd3, %rd29, %rd29;
	setp.le.s64 	%p1, %rd3, %rd2;
	@%p1 bra 	$L__BB1_14;
	or.b64  	%rd31, %rd2, %rd29;
	and.b64  	%rd32, %rd31, -4294967296;
	setp.ne.s64 	%p2, %rd32, 0;
	@%p2 bra 	$L__BB1_3;
	cvt.u32.u64 	%r12, %rd29;
	cvt.u32.u64 	%r13, %rd2;
	div.u32 	%r14, %r13, %r12;
	mul.lo.s32 	%r15, %r14, %r12;
	sub.s32 	%r16, %r13, %r15;
	cvt.u64.u32 	%rd101, %r14;
	cvt.u64.u32 	%rd104, %r16;
	bra.uni 	$L__BB1_4;
$L__BB1_3:
	div.s64 	%rd101, %rd2, %rd29;
	mul.lo.s64 	%rd33, %rd101, %rd29;
	sub.s64 	%rd104, %rd2, %rd33;
$L__BB1_4:
	setp.lt.s64 	%p3, %rd28, 1;
	@%p3 bra 	$L__BB1_14;
	and.b64  	%rd10, %rd2, 4294967295;
	and.b64  	%rd11, %rd28, 3;
	mov.b64 	%rd103, 0;
	cvt.u32.u64 	%r17, %rd10;
	cvt.u32.u64 	%r19, %rd3;
	cvt.u32.u64 	%r21, %rd28;
$L__BB1_6:
	setp.lt.u64 	%p4, %rd28, 4;
	cvt.u32.u64 	%r18, %rd103;
	mad.lo.s32 	%r20, %r19, %r18, %r17;
	mul.lo.s32 	%r23, %r20, %r21;
	shl.b64 	%rd14, %rd104, 32;
	mov.u64 	%rd107, %rd101;
	@%p4 bra 	$L__BB1_9;
	and.b64  	%rd105, %rd28, 9223372036854775804;
	mov.u64 	%rd107, %rd101;
$L__BB1_8:
	ld.param.u64 	%rd99, [_Z20per_column_AB_kernelPlS_S_ll_param_2];
	ld.param.u64 	%rd96, [_Z20per_column_AB_kernelPlS_S_ll_param_0];
	mul.wide.s32 	%rd35, %r23, 8;
	cvta.to.global.u64 	%rd36, %rd99;
	add.s64 	%rd37, %rd36, %rd35;
	cvta.to.global.u64 	%rd38, %rd96;
	shr.s64 	%rd39, %rd14, 29;
	add.s64 	%rd40, %rd38, %rd39;
	ld.global.u64 	%rd41, [%rd40];
	shl.b64 	%rd42, %rd107, 32;
	shr.s64 	%rd43, %rd42, 29;
	add.s64 	%rd44, %rd1, %rd43;
	ld.global.u64 	%rd45, [%rd44];
	mul.lo.s64 	%rd46, %rd45, %rd41;
	st.global.u64 	[%rd37], %rd46;
	add.s64 	%rd47, %rd107, %rd29;
	ld.global.u64 	%rd48, [%rd40];
	shl.b64 	%rd49, %rd47, 32;
	shr.s64 	%rd50, %rd49, 29;
	add.s64 	%rd51, %rd1, %rd50;
	ld.global.u64 	%rd52, [%rd51];
	mul.lo.s64 	%rd53, %rd52, %rd48;
	st.global.u64 	[%rd37+8], %rd53;
	add.s64 	%rd54, %rd47, %rd29;
	ld.global.u64 	%rd55, [%rd40];
	shl.b64 	%rd56, %rd54, 32;
	shr.s64 	%rd57, %rd56, 29;
	add.s64 	%rd58, %rd1, %rd57;
	ld.global.u64 	%rd59, [%rd58];
	mul.lo.s64 	%rd60, %rd59, %rd55;
	st.global.u64 	[%rd37+16], %rd60;
	add.s64 	%rd61, %rd54, %rd29;
	ld.global.u64 	%rd62, [%rd40];
	shl.b64 	%rd63, %rd61, 32;
	shr.s64 	%rd64, %rd63, 29;
	add.s64 	%rd65, %rd1, %rd64;
	ld.global.u64 	%rd66, [%rd65];
	mul.lo.s64 	%rd67, %rd66, %rd62;
	st.global.u64 	[%rd37+24], %rd67;
	add.s32 	%r23, %r23, 4;
	cvt.s64.s32 	%rd68, %rd61;
	add.s64 	%rd107, %rd68, %rd29;
	add.s64 	%rd105, %rd105, -4;
	setp.ne.s64 	%p5, %rd105, 0;
	@%p5 bra 	$L__BB1_8;
$L__BB1_9:
	setp.eq.s64 	%p6, %rd11, 0;
	@%p6 bra 	$L__BB1_13;
	ld.param.u64 	%rd100, [_Z20per_column_AB_kernelPlS_S_ll_param_2];
	ld.param.u64 	%rd97, [_Z20per_column_AB_kernelPlS_S_ll_param_0];
	setp.eq.s64 	%p7, %rd11, 1;
	cvta.to.global.u64 	%rd69, %rd97;
	shr.s64 	%rd70, %rd14, 29;
	add.s64 	%rd71, %rd69, %rd70;
	ld.global.u64 	%rd72, [%rd71];
	shl.b64 	%rd73, %rd107, 32;
	shr.s64 	%rd74, %rd73, 29;
	add.s64 	%rd75, %rd1, %rd74;
	ld.global.u64 	%rd76, [%rd75];
	mul.lo.s64 	%rd77, %rd76, %rd72;
	cvta.to.global.u64 	%rd78, %rd100;
	mul.wide.s32 	%rd79, %r23, 8;
	add.s64 	%rd21, %rd78, %rd79;
	st.global.u64 	[%rd21], %rd77;
	@%p7 bra 	$L__BB1_13;
	ld.param.u64 	%rd98, [_Z20per_column_AB_kernelPlS_S_ll_param_0];
	add.s64 	%rd22, %rd107, %rd29;
	setp.eq.s64 	%p8, %rd11, 2;
	cvta.to.global.u64 	%rd80, %rd98;
	add.s64 	%rd23, %rd80, %rd70;
	ld.global.u64 	%rd82, [%rd23];
	shl.b64 	%rd83, %rd22, 32;
	shr.s64 	%rd84, %rd83, 29;
	add.s64 	%rd85, %rd1, %rd84;
	ld.global.u64 	%rd86, [%rd85];
	mul.lo.s64 	%rd87, %rd86, %rd82;
	st.global.u64 	[%rd21+8], %rd87;
	@%p8 bra 	$L__BB1_13;
	ld.global.u64 	%rd88, [%rd23];
	add.s64 	%rd89, %rd22, %rd29;
	shl.b64 	%rd90, %rd89, 32;
	shr.s64 	%rd91, %rd90, 29;
	add.s64 	%rd92, %rd1, %rd91;
	ld.global.u64 	%rd93, [%rd92];
	mul.lo.s64 	%rd94, %rd93, %rd88;
	st.global.u64 	[%rd21+16], %rd94;
$L__BB1_13:
	shr.s64 	%rd95, %rd14, 32;
	add.s64 	%rd104, %rd95, %rd29;
	add.s64 	%rd103, %rd103, 1;
	setp.gt.s64 	%p9, %rd28, %rd103;
	@%p9 bra 	$L__BB1_6;
$L__BB1_14:
	ret;

}
	// .globl	_Z18per_element_kernelPlS_S_ll
.visible .entry _Z18per_element_kernelPlS_S_ll(
	.param .u64 .ptr .align 1 _Z18per_element_kernelPlS_S_ll_param_0,
	.param .u64 .ptr .align 1 _Z18per_element_kernelPlS_S_ll_param_1,
	.param .u64 .ptr .align 1 _Z18per_element_kernelPlS_S_ll_param_2,
	.param .u64 _Z18per_element_kernelPlS_S_ll_param_3,
	.param .u64 _Z18per_element_kernelPlS_S_ll_param_4
)
{
	.reg .pred 	%p<5>;
	.reg .b32 	%r<25>;
	.reg .b64 	%rd<55>;

	ld.param.u64 	%rd19, [_Z18per_element_kernelPlS_S_ll_param_0];
	ld.param.u64 	%rd20, [_Z18per_element_kernelPlS_S_ll_param_1];
	ld.param.u64 	%rd21, [_Z18per_element_kernelPlS_S_ll_param_2];
	ld.param.u64 	%rd22, [_Z18per_element_kernelPlS_S_ll_param_3];
	ld.param.u64 	%rd23, [_Z18per_element_kernelPlS_S_ll_param_4];
	mov.u32 	%r1, %nctaid.x;
	mov.u32 	%r2, %ctaid.y;
	mov.u32 	%r3, %ctaid.x;
	mad.lo.s32 	%r4, %r1, %r2, %r3;
	mov.u32 	%r5, %ntid.x;
	mov.u32 	%r6, %tid.y;
	mov.u32 	%r7, %tid.x;
	mad.lo.s32 	%r8, %r5, %r6, %r7;
	shl.b32 	%r9, %r4, 10;
	add.s32 	%r10, %r9, %r8;
	cvt.s64.s32 	%rd1, %r10;
	mul.lo.s64 	%rd2, %rd23, %rd22;
	mul.lo.s64 	%rd24, %rd2, %rd2;
	setp.le.s64 	%p1, %rd24, %rd1;
	@%p1 bra 	$L__BB2_11;
	or.b64  	%rd25, %rd1, %rd2;
	and.b64  	%rd26, %rd25, -4294967296;
	setp.ne.s64 	%p2, %rd26, 0;
	@%p2 bra 	$L__BB2_3;
	cvt.u32.u64 	%r12, %rd2;
	cvt.u32.u64 	%r13, %rd1;
	div.u32 	%r14, %r13, %r12;
	mul.lo.s32 	%r15, %r14, %r12;
	sub.s32 	%r16, %r13, %r15;
	cvt.u64.u32 	%rd50, %r14;
	cvt.u64.u32 	%rd51, %r16;
	bra.uni 	$L__BB2_4;
$L__BB2_3:
	div.s64 	%rd50, %rd1, %rd2;
	mul.lo.s64 	%rd27, %rd50, %rd2;
	sub.s64 	%rd51, %rd1, %rd27;
$L__BB2_4:
	cvt.s64.s32 	%rd9, %rd50;
	or.b64  	%rd28, %rd9, %rd23;
	and.b64  	%rd29, %rd28, -4294967296;
	setp.ne.s64 	%p3, %rd29, 0;
	@%p3 bra 	$L__BB2_6;
	cvt.u32.u64 	%r17, %rd23;
	cvt.u32.u64 	%r18, %rd9;
	rem.u32 	%r19, %r18, %r17;
	cvt.u64.u32 	%rd52, %r19;
	bra.uni 	$L__BB2_7;
$L__BB2_6:
	rem.s64 	%rd52, %rd9, %rd23;
$L__BB2_7:
	or.b64  	%rd30, %rd51, %rd22;
	and.b64  	%rd31, %rd30, -4294967296;
	setp.ne.s64 	%p4, %rd31, 0;
	@%p4 bra 	$L__BB2_9;
	cvt.u32.u64 	%r20, %rd22;
	cvt.u32.u64 	%r21, %rd51;
	div.u32 	%r22, %r21, %r20;
	mul.lo.s32 	%r23, %r22, %r20;
	sub.s32 	%r24, %r21, %r23;
	cvt.u64.u32 	%rd53, %r22;
	cvt.u64.u32 	%rd54, %r24;
	bra.uni 	$L__BB2_10;
$L__BB2_9:
	div.s64 	%rd53, %rd51, %rd22;
	mul.lo.s64 	%rd32, %rd53, %rd22;
	sub.s64 	%rd54, %rd51, %rd32;
$L__BB2_10:
	sub.s64 	%rd33, %rd50, %rd52;
	add.s64 	%rd34, %rd33, %rd53;
	mad.lo.s64 	%rd35, %rd54, %rd23, %rd52;
	shl.b64 	%rd36, %rd34, 32;
	shr.s64 	%rd37, %rd36, 29;
	cvta.to.global.u64 	%rd38, %rd19;
	add.s64 	%rd39, %rd38, %rd37;
	ld.global.u64 	%rd40, [%rd39];
	shl.b64 	%rd41, %rd35, 32;
	shr.s64 	%rd42, %rd41, 29;
	cvta.to.global.u64 	%rd43, %rd20;
	add.s64 	%rd44, %rd43, %rd42;
	ld.global.u64 	%rd45, [%rd44];
	mul.lo.s64 	%rd46, %rd45, %rd40;
	cvta.to.global.u64 	%rd47, %rd21;
	shl.b64 	%rd48, %rd1, 3;
	add.s64 	%rd49, %rd47, %rd48;
	st.global.u64 	[%rd49], %rd46;
$L__BB2_11:
	ret;

}


// ===== COMPILED SASS (sm_100) =====

	.target	sm_100

	.elftype	@"ET_EXEC"


//--------------------- .note.nv.tkinfo           --------------------------
	.section	.note.nv.tkinfo,"",@"SHT_NOTE"
	.sectionflags	@"SHF_NOTE_NV_TKINFO"
	.tkinfo
        /*0018*/ 	.word	0x00000002
        /*0030*/ 	.string	""
        /*0030*/ 	.string	"ptxas"
        /*0030*/ 	.string	"Cuda compilation tools, release 13.0, V13.0.88"
        /*0030*/ 	.string	"Build cuda_13.0.r13.0/compiler.36424714_0"
        /*0030*/ 	.string	"-arch sm_100 -m 64 "



//--------------------- .note.nv.cuinfo           --------------------------
	.section	.note.nv.cuinfo,"",@"SHT_NOTE"
	.sectionflags	@"SHF_NOTE_NV_CUINFO"
        /*0018*/ 	.short	0x0002
        /*001a*/ 	.short	0x0064
        /*001c*/ 	.short	0x0082
	.zero		2


//--------------------- .nv.info                  --------------------------
	.section	.nv.info,"",@"SHT_CUDA_INFO"
	.align	4


	//----- nvinfo : EIATTR_REGCOUNT
	.align		4
        /*0000*/ 	.byte	0x04, 0x2f
        /*0002*/ 	.short	(.L_1 - .L_0)
	.align		4
.L_0:
        /*0004*/ 	.word	index@(_Z17per_row_AB_kernelPlS_S_ll)
        /*0008*/ 	.word	0x00000020


	//----- nvinfo : EIATTR_FRAME_SIZE
	.align		4
.L_1:
        /*000c*/ 	.byte	0x04, 0x11
        /*000e*/ 	.short	(.L_3 - .L_2)
	.align		4
.L_2:
        /*0010*/ 	.word	index@(_Z17per_row_AB_kernelPlS_S_ll)
        /*0014*/ 	.word	0x00000000


	//----- nvinfo : EIATTR_REGCOUNT
	.align		4
.L_3:
        /*0018*/ 	.byte	0x04, 0x2f
        /*001a*/ 	.short	(.L_5 - .L_4)
	.align		4
.L_4:
        /*001c*/ 	.word	index@(_Z20per_column_AB_kernelPlS_S_ll)
        /*0020*/ 	.word	0x00000020


	//----- nvinfo : EIATTR_FRAME_SIZE
	.align		4
.L_5:
        /*0024*/ 	.byte	0x04, 0x11
        /*0026*/ 	.short	(.L_7 - .L_6)
	.align		4
.L_6:
        /*0028*/ 	.word	index@($__internal_2_$__cuda_sm20_div_s64)
        /*002c*/ 	.word	0x00000000


	//----- nvinfo : EIATTR_FRAME_SIZE
	.align		4
.L_7:
        /*0030*/ 	.byte	0x04, 0x11
        /*0032*/ 	.short	(.L_9 - .L_8)
	.align		4
.L_8:
        /*0034*/ 	.word	index@(_Z20per_column_AB_kernelPlS_S_ll)
        /*0038*/ 	.word	0x00000000


	//----- nvinfo : EIATTR_REGCOUNT
	.align		4
.L_9:
        /*003c*/ 	.byte	0x04, 0x2f
        /*003e*/ 	.short	(.L_11 - .L_10)
	.align		4
.L_10:
        /*0040*/ 	.word	index@(_Z18per_element_kernelPlS_S_ll)
        /*0044*/ 	.word	0x00000018


	//----- nvinfo : EIATTR_FRAME_SIZE
	.align		4
.L_11:
        /*0048*/ 	.byte	0x04, 0x11
        /*004a*/ 	.short	(.L_13 - .L_12)
	.align		4
.L_12:
        /*004c*/ 	.word	index@($__internal_1_$__cuda_sm20_rem_s64)
        /*0050*/ 	.word	0x00000000


	//----- nvinfo : EIATTR_FRAME_SIZE
	.align		4
.L_13:
        /*0054*/ 	.byte	0x04, 0x11
        /*0056*/ 	.short	(.L_15 - .L_14)
	.align		4
.L_14:
        /*0058*/ 	.word	index@($__internal_0_$__cuda_sm20_div_s64)
        /*005c*/ 	.word	0x00000000


	//----- nvinfo : EIATTR_FRAME_SIZE
	.align		4
.L_15:
        /*0060*/ 	.byte	0x04, 0x11
        /*0062*/ 	.short	(.L_17 - .L_16)
	.align		4
.L_16:
        /*0064*/ 	.word	index@(_Z18per_element_kernelPlS_S_ll)
        /*0068*/ 	.word	0x00000000


	//----- nvinfo : EIATTR_MIN_STACK_SIZE
	.align		4
.L_17:
        /*006c*/ 	.byte	0x04, 0x12
        /*006e*/ 	.short	(.L_19 - .L_18)
	.align		4
.L_18:
        /*0070*/ 	.word	index@(_Z18per_element_kernelPlS_S_ll)
        /*0074*/ 	.word	0x00000000


	//----- nvinfo : EIATTR_MIN_STACK_SIZE
	.align		4
.L_19:
        /*0078*/ 	.byte	0x04, 0x12
        /*007a*/ 	.short	(.L_21 - .L_20)
	.align		4
.L_20:
        /*007c*/ 	.word	index@(_Z20per_column_AB_kernelPlS_S_ll)
        /*0080*/ 	.word	0x00000000


	//----- nvinfo : EIATTR_MIN_STACK_SIZE
	.align		4
.L_21:
        /*0084*/ 	.byte	0x04, 0x12
        /*0086*/ 	.short	(.L_23 - .L_22)
	.align		4
.L_22:
        /*0088*/ 	.word	index@(_Z17per_row_AB_kernelPlS_S_ll)
        /*008c*/ 	.word	0x00000000
.L_23:


//--------------------- .nv.compat                --------------------------
	.section	.nv.compat,"",@"SHT_CUDA_COMPAT_INFO"
	.align	4
        /*0000*/ 	.byte	0x02, 0x09, 0x00, 0x00, 0x02, 0x02, 0x01, 0x00, 0x02, 0x05, 0x05, 0x00, 0x03, 0x07, 0x01, 0x01
        /*0010*/ 	.byte	0x02, 0x03, 0x00, 0x00, 0x02, 0x06, 0x01, 0x00, 0x04, 0x0b, 0x08, 0x00, 0x09, 0x00, 0x00, 0x00
        /*0020*/ 	.byte	0x00, 0x00, 0x00, 0x00


//--------------------- .nv.info._Z18per_element_kernelPlS_S_ll --------------------------
	.section	.nv.info._Z18per_element_kernelPlS_S_ll,"",@"SHT_CUDA_INFO"
	.sectionflags	@""
	.align	4


	//----- nvinfo : EIATTR_CUDA_API_VERSION
	.align		4
        /*0000*/ 	.byte	0x04, 0x37
        /*0002*/ 	.short	(.L_25 - .L_24)
.L_24:
        /*0004*/ 	.word	0x00000082


	//----- nvinfo : EIATTR_KPARAM_INFO
	.align		4
.L_25:
        /*0008*/ 	.byte	0x04, 0x17
        /*000a*/ 	.short	(.L_27 - .L_26)
.L_26:
        /*000c*/ 	.word	0x00000000
        /*0010*/ 	.short	0x0004
        /*0012*/ 	.short	0x0020
        /*0014*/ 	.byte	0x00, 0xf0, 0x21, 0x00


	//----- nvinfo : EIATTR_KPARAM_INFO
	.align		4
.L_27:
        /*0018*/ 	.byte	0x04, 0x17
        /*001a*/ 	.short	(.L_29 - .L_28)
.L_28:
        /*001c*/ 	.word	0x00000000
        /*0020*/ 	.short	0x0003
        /*0022*/ 	.short	0x0018
        /*0024*/ 	.byte	0x00, 0xf0, 0x21, 0x00


	//----- nvinfo : EIATTR_KPARAM_INFO
	.align		4
.L_29:
        /*0028*/ 	.byte	0x04, 0x17
        /*002a*/ 	.short	(.L_31 - .L_30)
.L_30:
        /*002c*/ 	.word	0x00000000
        /*0030*/ 	.short	0x0002
        /*0032*/ 	.short	0x0010
        /*0034*/ 	.byte	0x00, 0xf5, 0x21, 0x00


	//----- nvinfo : EIATTR_KPARAM_INFO
	.align		4
.L_31:
        /*0038*/ 	.byte	0x04, 0x17
        /*003a*/ 	.short	(.L_33 - .L_32)
.L_32:
        /*003c*/ 	.word	0x00000000
        /*0040*/ 	.short	0x0001
        /*0042*/ 	.short	0x0008
        /*0044*/ 	.byte	0x00, 0xf5, 0x21, 0x00


	//----- nvinfo : EIATTR_KPARAM_INFO
	.align		4
.L_33:
        /*0048*/ 	.byte	0x04, 0x17
        /*004a*/ 	.short	(.L_35 - .L_34)
.L_34:
        /*004c*/ 	.word	0x00000000
        /*0050*/ 	.short	0x0000
        /*0052*/ 	.short	0x0000
        /*0054*/ 	.byte	0x00, 0xf5, 0x21, 0x00


	//----- nvinfo : EIATTR_SPARSE_MMA_MASK
	.align		4
.L_35:
        /*0058*/ 	.byte	0x03, 0x50
        /*005a*/ 	.short	0x0000


	//----- nvinfo : EIATTR_MAXREG_COUNT
	.align		4
        /*005c*/ 	.byte	0x03, 0x1b
        /*005e*/ 	.short	0x00ff


	//----- nvinfo : EIATTR_MERCURY_ISA_VERSION
	.align		4
        /*0060*/ 	.byte	0x03, 0x5f
        /*0062*/ 	.short	0x0101


	//----- nvinfo : EIATTR_VRC_CTA_INIT_COUNT
	.align		4
        /*0064*/ 	.byte	0x02, 0x4a
	.zero		1
	.zero		1


	//----- nvinfo : EIATTR_EXIT_INSTR_OFFSETS
	.align		4
        /*0068*/ 	.byte	0x04, 0x1c
        /*006a*/ 	.short	(.L_37 - .L_36)


	//   ....[0]....
.L_36:
        /*006c*/ 	.word	0x00000180


	//   ....[1]....
        /*0070*/ 	.word	0x00000970


	//----- nvinfo : EIATTR_CRS_STACK_SIZE
	.align		4
.L_37:
        /*0074*/ 	.byte	0x04, 0x1e
        /*0076*/ 	.short	(.L_39 - .L_38)
.L_38:
        /*0078*/ 	.word	0x00000000


	//----- nvinfo : EIATTR_CBANK_PARAM_SIZE
	.align		4
.L_39:
        /*007c*/ 	.byte	0x03, 0x19
        /*007e*/ 	.short	0x0028


	//----- nvinfo : EIATTR_PARAM_CBANK
	.align		4
        /*0080*/ 	.byte	0x04, 0x0a
        /*0082*/ 	.short	(.L_41 - .L_40)
	.align		4
.L_40:
        /*0084*/ 	.word	index@(.nv.constant0._Z18per_element_kernelPlS_S_ll)
        /*0088*/ 	.short	0x0380
        /*008a*/ 	.short	0x0028


	//----- nvinfo : EIATTR_SW_WAR
	.align		4
.L_41:
        /*008c*/ 	.byte	0x04, 0x36
        /*008e*/ 	.short	(.L_43 - .L_42)
.L_42:
        /*0090*/ 	.word	0x00000008
.L_43:


//--------------------- .nv.info._Z20per_column_AB_kernelPlS_S_ll --------------------------
	.section	.nv.info._Z20per_column_AB_kernelPlS_S_ll,"",@"SHT_CUDA_INFO"
	.sectionflags	@""
	.align	4


	//----- nvinfo : EIATTR_CUDA_API_VERSION
	.align		4
        /*0000*/ 	.byte	0x04, 0x37
        /*0002*/ 	.short	(.L_45 - .L_44)
.L_44:
        /*0004*/ 	.word	0x00000082


	//----- nvinfo : EIATTR_KPARAM_INFO
	.align		4
.L_45:
        /*0008*/ 	.byte	0x04, 0x17
        /*000a*/ 	.short	(.L_47 - .L_46)
.L_46:
        /*000c*/ 	.word	0x00000000
        /*0010*/ 	.short	0x0004
        /*0012*/ 	.short	0x0020
        /*0014*/ 	.byte	0x00, 0xf0, 0x21, 0x00


	//----- nvinfo : EIATTR_KPARAM_INFO
	.align		4
.L_47:
        /*0018*/ 	.byte	0x04, 0x17
        /*001a*/ 	.short	(.L_49 - .L_48)
.L_48:
        /*001c*/ 	.word	0x00000000
        /*0020*/ 	.short	0x0003
        /*0022*/ 	.short	0x0018
        /*0024*/ 	.byte	0x00, 0xf0, 0x21, 0x00


	//----- nvinfo : EIATTR_KPARAM_INFO
	.align		4
.L_49:
        /*0028*/ 	.byte	0x04, 0x17
        /*002a*/ 	.short	(.L_51 - .L_50)
.L_50:
        /*002c*/ 	.word	0x00000000
        /*0030*/ 	.short	0x0002
        /*0032*/ 	.short	0x0010
        /*0034*/ 	.byte	0x00, 0xf5, 0x21, 0x00


	//----- nvinfo : EIATTR_KPARAM_INFO
	.align		4
.L_51:
        /*0038*/ 	.byte	0x04, 0x17
        /*003a*/ 	.short	(.L_53 - .L_52)
.L_52:
        /*003c*/ 	.word	0x00000000
        /*0040*/ 	.short	0x0001
        /*0042*/ 	.short	0x0008
        /*0044*/ 	.byte	0x00, 0xf5, 0x21, 0x00


	//----- nvinfo : EIATTR_KPARAM_INFO
	.align		4
.L_53:
        /*0048*/ 	.byte	0x04, 0x17
        /*004a*/ 	.short	(.L_55 - .L_54)
.L_54:
        /*004c*/ 	.word	0x00000000
        /*0050*/ 	.short	0x0000
        /*0052*/ 	.short	0x0000
        /*0054*/ 	.byte	0x00, 0xf5, 0x21, 0x00


	//----- nvinfo : EIATTR_SPARSE_MMA_MASK
	.align		4
.L_55:
        /*0058*/ 	.byte	0x03, 0x50
        /*005a*/ 	.short	0x0000


	//----- nvinfo : EIATTR_MAXREG_COUNT
	.align		4
        /*005c*/ 	.byte	0x03, 0x1b
        /*005e*/ 	.short	0x00ff


	//----- nvinfo : EIATTR_MERCURY_ISA_VERSION
	.align		4
        /*0060*/ 	.byte	0x03, 0x5f
        /*0062*/ 	.short	0x0101


	//----- nvinfo : EIATTR_VRC_CTA_INIT_COUNT
	.align		4
        /*0064*/ 	.byte	0x02, 0x4a
	.zero		1
	.zero		1


	//----- nvinfo : EIATTR_EXIT_INSTR_OFFSETS
	.align		4
        /*0068*/ 	.byte	0x04, 0x1c
        /*006a*/ 	.short	(.L_57 - .L_56)


	//   ....[0]....
.L_56:
        /*006c*/ 	.word	0x00000100


	//   ....[1]....
        /*0070*/ 	.word	0x00000350


	//   ....[2]....
        /*0074*/ 	.word	0x00002010


	//----- nvinfo : EIATTR_CRS_STACK_SIZE
	.align		4
.L_57:
        /*0078*/ 	.byte	0x04, 0x1e
        /*007a*/ 	.short	(.L_59 - .L_58)
.L_58:
        /*007c*/ 	.word	0x00000000


	//----- nvinfo : EIATTR_CBANK_PARAM_SIZE
	.align		4
.L_59:
        /*0080*/ 	.byte	0x03, 0x19
        /*0082*/ 	.short	0x0028


	//----- nvinfo : EIATTR_PARAM_CBANK
	.align		4
        /*0084*/ 	.byte	0x04, 0x0a
        /*0086*/ 	.short	(.L_61 - .L_60)
	.align		4
.L_60:
        /*0088*/ 	.word	index@(.nv.constant0._Z20per_column_AB_kernelPlS_S_ll)
        /*008c*/ 	.short	0x0380
        /*008e*/ 	.short	0x0028


	//----- nvinfo : EIATTR_SW_WAR
	.align		4
.L_61:
        /*0090*/ 	.byte	0x04, 0x36
        /*0092*/ 	.short	(.L_63 - .L_62)
.L_62:
        /*0094*/ 	.word	0x00000008
.L_63:


//--------------------- .nv.info._Z17per_row_AB_kernelPlS_S_ll --------------------------
	.section	.nv.info._Z17per_row_AB_kernelPlS_S_ll,"",@"SHT_CUDA_INFO"
	.sectionflags	@""
	.align	4


	//----- nvinfo : EIATTR_CUDA_API_VERSION
	.align		4
        /*0000*/ 	.byte	0x04, 0x37
        /*0002*/ 	.short	(.L_65 - .L_64)
.L_64:
        /*0004*/ 	.word	0x00000082


	//----- nvinfo : EIATTR_KPARAM_INFO
	.align		4
.L_65:
        /*0008*/ 	.byte	0x04, 0x17
        /*000a*/ 	.short	(.L_67 - .L_66)
.L_66:
        /*000c*/ 	.word	0x00000000
        /*0010*/ 	.short	0x0004
        /*0012*/ 	.short	0x0020
        /*0014*/ 	.byte	0x00, 0xf0, 0x21, 0x00


	//----- nvinfo : EIATTR_KPARAM_INFO
	.align		4
.L_67:
        /*0018*/ 	.byte	0x04, 0x17
        /*001a*/ 	.short	(.L_69 - .L_68)
.L_68:
        /*001c*/ 	.word	0x00000000
        /*0020*/ 	.short	0x0003
        /*0022*/ 	.short	0x0018
        /*0024*/ 	.byte	0x00, 0xf0, 0x21, 0x00


	//----- nvinfo : EIATTR_KPARAM_INFO
	.align		4
.L_69:
        /*0028*/ 	.byte	0x04, 0x17
        /*002a*/ 	.short	(.L_71 - .L_70)
.L_70:
        /*002c*/ 	.word	0x00000000
        /*0030*/ 	.short	0x0002
        /*0032*/ 	.short	0x0010
        /*0034*/ 	.byte	0x00, 0xf5, 0x21, 0x00


	//----- nvinfo : EIATTR_KPARAM_INFO
	.align		4
.L_71:
        /*0038*/ 	.byte	0x04, 0x17
        /*003a*/ 	.short	(.L_73 - .L_72)
.L_72:
        /*003c*/ 	.word	0x00000000
        /*0040*/ 	.short	0x0001
        /*0042*/ 	.short	0x0008
        /*0044*/ 	.byte	0x00, 0xf5, 0x21, 0x00


	//----- nvinfo : EIATTR_KPARAM_INFO
	.align		4
.L_73:
        /*0048*/ 	.byte	0x04, 0x17
        /*004a*/ 	.short	(.L_75 - .L_74)
.L_74:
        /*004c*/ 	.word	0x00000000
        /*0050*/ 	.short	0x0000
        /*0052*/ 	.short	0x0000
        /*0054*/ 	.byte	0x00, 0xf5, 0x21, 0x00


	//----- nvinfo : EIATTR_SPARSE_MMA_MASK
	.align		4
.L_75:
        /*0058*/ 	.byte	0x03, 0x50
        /*005a*/ 	.short	0x0000


	//----- nvinfo : EIATTR_MAXREG_COUNT
	.align		4
        /*005c*/ 	.byte	0x03, 0x1b
        /*005e*/ 	.short	0x00ff


	//----- nvinfo : EIATTR_MERCURY_ISA_VERSION
	.align		4
        /*0060*/ 	.byte	0x03, 0x5f
        /*0062*/ 	.short	0x0101


	//----- nvinfo : EIATTR_VRC_CTA_INIT_COUNT
	.align		4
        /*0064*/ 	.byte	0x02, 0x4a
	.zero		1
	.zero		1


	//----- nvinfo : EIATTR_EXIT_INSTR_OFFSETS
	.align		4
        /*0068*/ 	.byte	0x04, 0x1c
        /*006a*/ 	.short	(.L_77 - .L_76)


	//   ....[0]....
.L_76:
        /*006c*/ 	.word	0x00000040


	//   ....[1]....
        /*0070*/ 	.word	0x00001c70


	//----- nvinfo : EIATTR_CBANK_PARAM_SIZE
	.align		4
.L_77:
        /*0074*/ 	.byte	0x03, 0x19
        /*0076*/ 	.short	0x0028


	//----- nvinfo : EIATTR_PARAM_CBANK
	.align		4
        /*0078*/ 	.byte	0x04, 0x0a
        /*007a*/ 	.short	(.L_79 - .L_78)
	.align		4
.L_78:
        /*007c*/ 	.word	index@(.nv.constant0._Z17per_row_AB_kernelPlS_S_ll)
        /*0080*/ 	.short	0x0380
        /*0082*/ 	.short	0x0028


	//----- nvinfo : EIATTR_SW_WAR
	.align		4
.L_79:
        /*0084*/ 	.byte	0x04, 0x36
        /*0086*/ 	.short	(.L_81 - .L_80)
.L_80:
        /*0088*/ 	.word	0x00000008
.L_81:


//--------------------- .nv.callgraph             --------------------------
	.section	.nv.callgraph,"",@"SHT_CUDA_CALLGRAPH"
	.align	4
	.sectionentsize	8
	.align		4
        /*0000*/ 	.word	0x00000000
	.align		4
        /*0004*/ 	.word	0xffffffff
	.align		4
        /*0008*/ 	.word	0x00000000
	.align		4
        /*000c*/ 	.word	0xfffffffe
	.align		4
        /*0010*/ 	.word	0x00000000
	.align		4
        /*0014*/ 	.word	0xfffffffd
	.align		4
        /*0018*/ 	.word	0x00000000
	.align		4
        /*001c*/ 	.word	0xfffffffc


//--------------------- .text._Z18per_element_kernelPlS_S_ll --------------------------
	.section	.text._Z18per_element_kernelPlS_S_ll,"ax",@progbits
	.align	128
        .global         _Z18per_element_kernelPlS_S_ll
        .type           _Z18per_element_kernelPlS_S_ll,@function
        .size           _Z18per_element_kernelPlS_S_ll,(.L_x_31 - _Z18per_element_kernelPlS_S_ll)
        .other          _Z18per_element_kernelPlS_S_ll,@"STO_CUDA_ENTRY STV_DEFAULT"
_Z18per_element_kernelPlS_S_ll:
.text._Z18per_element_kernelPlS_S_ll:
[----:B------:R-:W-:Y:S01]  /*0000*/  LDC R1, c[0x0][0x37c] ;  /* 0x0000df00ff017b82 */ /* 0x000fe20000000800 */
[----:B------:R-:W0:Y:S01]  /*0010*/  LDCU.64 UR8, c[0x0][0x3a0] ;  /* 0x00007400ff0877ac */ /* 0x000e220008000a00 */
[----:B------:R-:W1:Y:S01]  /*0020*/  S2R R2, SR_CTAID.Y ;  /* 0x0000000000027919 */ /* 0x000e620000002600 */
[----:B------:R-:W0:Y:S01]  /*0030*/  LDCU.64 UR10, c[0x0][0x398] ;  /* 0x00007300ff0a77ac */ /* 0x000e220008000a00 */
[----:B------:R-:W1:Y:S01]  /*0040*/  S2R R3, SR_CTAID.X ;  /* 0x0000000000037919 */ /* 0x000e620000002500 */
[----:B------:R-:W1:Y:S01]  /*0050*/  LDCU UR12, c[0x0][0x370] ;  /* 0x00006e00ff0c77ac */ /* 0x000e620008000800 */
[----:B------:R-:W2:Y:S01]  /*0060*/  S2R R0, SR_TID.Y ;  /* 0x0000000000007919 */ /* 0x000ea20000002200 */
[----:B------:R-:W2:Y:S01]  /*0070*/  LDCU UR13, c[0x0][0x360] ;  /* 0x00006c00ff0d77ac */ /* 0x000ea20008000800 */
[----:B------:R-:W2:Y:S01]  /*0080*/  S2R R5, SR_TID.X ;  /* 0x0000000000057919 */ /* 0x000ea20000002100 */
[----:B0-----:R-:W-:Y:S02]  /*0090*/  UIMAD UR6, UR9, UR10, URZ ;  /* 0x0000000a090672a4 */ /* 0x001fe4000f8e02ff */
[----:B------:R-:W-:-:S02]  /*00a0*/  UIMAD.WIDE.U32 UR4, UR8, UR10, URZ ;  /* 0x0000000a080472a5 */ /* 0x000fc4000f8e00ff */
[----:B------:R-:W-:Y:S02]  /*00b0*/  UIMAD UR6, UR8, UR11, UR6 ;  /* 0x0000000b080672a4 */ /* 0x000fe4000f8e0206 */
[----:B------:R-:W-:Y:S02]  /*00c0*/  UIMAD.WIDE.U32 UR8, UR4, UR4, URZ ;  /* 0x00000004040872a5 */ /* 0x000fe4000f8e00ff */
[----:B------:R-:W-:-:S04]  /*00d0*/  UIADD3 UR7, UPT, UPT, UR5, UR6, URZ ;  /* 0x0000000605077290 */ /* 0x000fc8000fffe0ff */
[----:B------:R-:W-:Y:S01]  /*00e0*/  UIMAD UR6, UR7, UR4, URZ ;  /* 0x00000004070672a4 */ /* 0x000fe2000f8e02ff */
[----:B-1----:R-:W-:-:S03]  /*00f0*/  IMAD R2, R2, UR12, R3 ;  /* 0x0000000c02027c24 */ /* 0x002fc6000f8e0203 */
[----:B------:R-:W-:-:S04]  /*0100*/  UIMAD UR6, UR7, UR4, UR6 ;  /* 0x00000004070672a4 */ /* 0x000fc8000f8e0206 */
[----:B------:R-:W-:Y:S01]  /*0110*/  UIADD3 UR6, UPT, UPT, UR9, UR6, URZ ;  /* 0x0000000609067290 */ /* 0x000fe2000fffe0ff */
[----:B--2---:R-:W-:-:S05]  /*0120*/  IMAD R3, R0, UR13, R5 ;  /* 0x0000000d00037c24 */ /* 0x004fca000f8e0205 */
[----:B------:R-:W-:Y:S02]  /*0130*/  IMAD.U32 R5, RZ, RZ, UR6 ;  /* 0x00000006ff057e24 */ /* 0x000fe4000f8e00ff */
[----:B------:R-:W-:-:S05]  /*0140*/  IMAD R2, R2, 0x400, R3 ;  /* 0x0000040002027824 */ /* 0x000fca00078e0203 */
[----:B------:R-:W-:Y:S02]  /*0150*/  ISETP.LT.U32.AND P0, PT, R2, UR8, PT ;  /* 0x0000000802007c0c */ /* 0x000fe4000bf01070 */
[----:B------:R-:W-:-:S04]  /*0160*/  SHF.R.S32.HI R3, RZ, 0x1f, R2 ;  /* 0x0000001fff037819 */ /* 0x000fc80000011402 */
[----:B------:R-:W-:-:S13]  /*0170*/  ISETP.GT.AND.EX P0, PT, R5, R3, PT, P0 ;  /* 0x000000030500720c */ /* 0x000fda0003f04300 */
[----:B------:R-:W-:Y:S05]  /*0180*/  @!P0 EXIT ;  /* 0x000000000000894d */ /* 0x000fea0003800000 */
[----:B------:R-:W-:Y:S01]  /*0190*/  LOP3.LUT R0, R3, UR7, RZ, 0xfc, !PT ;  /* 0x0000000703007c12 */ /* 0x000fe2000f8efcff */
[----:B------:R-:W-:Y:S03]  /*01a0*/  BSSY.RECONVERGENT B0, `(.L_x_0) ;  /* 0x0000027000007945 */ /* 0x000fe60003800200 */
[----:B------:R-:W-:-:S13]  /*01b0*/  ISETP.NE.U32.AND P0, PT, R0, RZ, PT ;  /* 0x000000ff0000720c */ /* 0x000fda0003f05070 */
[----:B------:R-:W-:Y:S05]  /*01c0*/  @P0 BRA `(.L_x_1) ;  /* 0x0000000000580947 */ /* 0x000fea0003800000 */
[----:B------:R-:W0:Y:S01]  /*01d0*/  I2F.U32.RP R0, UR4 ;  /* 0x0000000400007d06 */ /* 0x000e220008209000 */
[----:B------:R-:W-:Y:S01]  /*01e0*/  ISETP.NE.U32.AND P2, PT, RZ, UR4, PT ;  /* 0x00000004ff007c0c */ /* 0x000fe2000bf45070 */
[----:B------:R-:W-:-:S06]  /*01f0*/  IMAD.MOV.U32 R12, RZ, RZ, RZ ;  /* 0x000000ffff0c7224 */ /* 0x000fcc00078e00ff */
[----:B0-----:R-:W0:Y:S02]  /*0200*/  MUFU.RCP R0, R0 ;  /* 0x0000000000007308 */ /* 0x001e240000001000 */
[----:B0-----:R-:W-:-:S06]  /*0210*/  VIADD R4, R0, 0xffffffe ;  /* 0x0ffffffe00047836 */ /* 0x001fcc0000000000 */
[----:B------:R0:W1:Y:S02]  /*0220*/  F2I.FTZ.U32.TRUNC.NTZ R5, R4 ;  /* 0x0000000400057305 */ /* 0x000064000021f000 */
[----:B0-----:R-:W-:Y:S01]  /*0230*/  IMAD.MOV.U32 R4, RZ, RZ, RZ ;  /* 0x000000ffff047224 */ /* 0x001fe200078e00ff */
[----:B-1----:R-:W-:-:S05]  /*0240*/  IADD3 R7, PT, PT, RZ, -R5, RZ ;  /* 0x80000005ff077210 */ /* 0x002fca0007ffe0ff */
[----:B------:R-:W-:-:S04]  /*0250*/  IMAD R7, R7, UR4, RZ ;  /* 0x0000000407077c24 */ /* 0x000fc8000f8e02ff */
[----:B------:R-:W-:-:S06]  /*0260*/  IMAD.HI.U32 R5, R5, R7, R4 ;  /* 0x0000000705057227 */ /* 0x000fcc00078e0004 */
[----:B------:R-:W-:-:S04]  /*0270*/  IMAD.HI.U32 R0, R5, R2, RZ ;  /* 0x0000000205007227 */ /* 0x000fc800078e00ff */
[----:B------:R-:W-:-:S04]  /*0280*/  IMAD.MOV R5, RZ, RZ, -R0 ;  /* 0x000000ffff057224 */ /* 0x000fc800078e0a00 */
[----:B------:R-:W-:-:S05]  /*0290*/  IMAD R5, R5, UR4, R2 ;  /* 0x0000000405057c24 */ /* 0x000fca000f8e0202 */
[----:B------:R-:W-:-:S13]  /*02a0*/  ISETP.GE.U32.AND P0, PT, R5, UR4, PT ;  /* 0x0000000405007c0c */ /* 0x000fda000bf06070 */
[----:B------:R-:W-:Y:S01]  /*02b0*/  @P0 IADD3 R5, PT, PT, R5, -UR4, RZ ;  /* 0x8000000405050c10 */ /* 0x000fe2000fffe0ff */
[----:B------:R-:W-:-:S03]  /*02c0*/  @P0 VIADD R0, R0, 0x1 ;  /* 0x0000000100000836 */ /* 0x000fc60000000000 */
[----:B------:R-:W-:-:S13]  /*02d0*/  ISETP.GE.U32.AND P1, PT, R5, UR4, PT ;  /* 0x0000000405007c0c */ /* 0x000fda000bf26070 */
[----:B------:R-:W-:Y:S01]  /*02e0*/  @P1 VIADD R0, R0, 0x1 ;  /* 0x0000000100001836 */ /* 0x000fe20000000000 */
[----:B------:R-:W-:-:S04]  /*02f0*/  @!P2 LOP3.LUT R0, RZ, UR4, RZ, 0x33, !PT ;  /* 0x00000004ff00ac12 */ /* 0x000fc8000f8e33ff */
[----:B------:R-:W-:-:S05]  /*0300*/  IADD3 R5, PT, PT, -R0, RZ, RZ ;  /* 0x000000ff00057210 */ /* 0x000fca0007ffe1ff */
[----:B------:R-:W-:Y:S01]  /*0310*/  IMAD R6, R5, UR4, R2 ;  /* 0x0000000405067c24 */ /* 0x000fe2000f8e0202 */
[----:B------:R-:W-:Y:S06]  /*0320*/  BRA `(.L_x_2) ;  /* 0x0000000000387947 */ /* 0x000fec0003800000 */
.L_x_1:
[----:B------:R-:W-:Y:S01]  /*0330*/  IMAD.U32 R10, RZ, RZ, UR4 ;  /* 0x00000004ff0a7e24 */ /* 0x000fe2000f8e00ff */
[----:B------:R-:W-:Y:S01]  /*0340*/  MOV R11, UR5 ;  /* 0x00000005000b7c02 */ /* 0x000fe20008000f00 */
[----:B------:R-:W-:Y:S01]  /*0350*/  IMAD.MOV.U32 R6, RZ, RZ, R2 ;  /* 0x000000ffff067224 */ /* 0x000fe200078e0002 */
[----:B------:R-:W-:Y:S01]  /*0360*/  MOV R9, UR7 ;  /* 0x0000000700097c02 */ /* 0x000fe20008000f00 */
[----:B------:R-:W-:Y:S01]  /*0370*/  IMAD.MOV.U32 R12, RZ, RZ, R3 ;  /* 0x000000ffff0c7224 */ /* 0x000fe200078e0003 */
[----:B------:R-:W-:-:S07]  /*0380*/  MOV R8, 0x3a0 ;  /* 0x000003a000087802 */ /* 0x000fce0000000f00 */
[----:B------:R-:W-:Y:S05]  /*0390*/  CALL.REL.NOINC `($__internal_0_$__cuda_sm20_div_s64) ;  /* 0x0000000400787944 */ /* 0x000fea0003c00000 */
[----:B------:R-:W-:-:S05]  /*03a0*/  IADD3 R9, P0, PT, RZ, -R5, RZ ;  /* 0x80000005ff097210 */ /* 0x000fca0007f1e0ff */
[----:B------:R-:W-:Y:S02]  /*03b0*/  IMAD.X R0, RZ, RZ, ~R4, P0 ;  /* 0x000000ffff007224 */ /* 0x000fe400000e0e04 */
[----:B------:R-:W-:-:S04]  /*03c0*/  IMAD.WIDE.U32 R6, R9, UR4, R2 ;  /* 0x0000000409067c25 */ /* 0x000fc8000f8e0002 */
[----:B------:R-:W-:-:S04]  /*03d0*/  IMAD R0, R0, UR4, RZ ;  /* 0x0000000400007c24 */ /* 0x000fc8000f8e02ff */
[----:B------:R-:W-:Y:S02]  /*03e0*/  IMAD R9, R9, UR7, R0 ;  /* 0x0000000709097c24 */ /* 0x000fe4000f8e0200 */
[----:B------:R-:W-:-:S03]  /*03f0*/  IMAD.MOV.U32 R0, RZ, RZ, R5 ;  /* 0x000000ffff007224 */ /* 0x000fc600078e0005 */
[----:B------:R-:W-:-:S07]  /*0400*/  IADD3 R12, PT, PT, R7, R9, RZ ;  /* 0x00000009070c7210 */ /* 0x000fce0007ffe0ff */
.L_x_2:
[----:B------:R-:W-:Y:S05]  /*0410*/  BSYNC.RECONVERGENT B0 ;  /* 0x0000000000007941 */ /* 0x000fea0003800200 */
.L_x_0:
[----:B------:R-:W0:Y:S01]  /*0420*/  LDCU UR4, c[0x0][0x3a4] ;  /* 0x00007480ff0477ac */ /* 0x000e220008000800 */
[----:B------:R-:W-:Y:S01]  /*0430*/  SHF.R.S32.HI R5, RZ, 0x1f, R0 ;  /* 0x0000001fff057819 */ /* 0x000fe20000011400 */
[----:B------:R-:W-:Y:S03]  /*0440*/  BSSY.RECONVERGENT B0, `(.L_x_3) ;  /* 0x0000019000007945 */ /* 0x000fe60003800200 */
[----:B0-----:R-:W-:-:S04]  /*0450*/  LOP3.LUT R4, R5, UR4, RZ, 0xfc, !PT ;  /* 0x0000000405047c12 */ /* 0x001fc8000f8efcff */
[----:B------:R-:W-:-:S13]  /*0460*/  ISETP.NE.U32.AND P0, PT, R4, RZ, PT ;  /* 0x000000ff0400720c */ /* 0x000fda0003f05070 */
[----:B------:R-:W-:Y:S05]  /*0470*/  @P0 BRA `(.L_x_4) ;  /* 0x00000000004c0947 */ /* 0x000fea0003800000 */
[----:B------:R-:W0:Y:S02]  /*0480*/  LDCU UR4, c[0x0][0x3a0] ;  /* 0x00007400ff0477ac */ /* 0x000e240008000800 */
[----:B0-----:R-:W0:Y:S01]  /*0490*/  I2F.U32.RP R7, UR4 ;  /* 0x0000000400077d06 */ /* 0x001e220008209000 */
[----:B------:R-:W-:-:S07]  /*04a0*/  ISETP.NE.U32.AND P1, PT, RZ, UR4, PT ;  /* 0x00000004ff007c0c */ /* 0x000fce000bf25070 */
[----:B0-----:R-:W0:Y:S02]  /*04b0*/  MUFU.RCP R7, R7 ;  /* 0x0000000700077308 */ /* 0x001e240000001000 */
[----:B0-----:R-:W-:-:S06]  /*04c0*/  VIADD R4, R7, 0xffffffe ;  /* 0x0ffffffe07047836 */ /* 0x001fcc0000000000 */
[----:B------:R0:W1:Y:S02]  /*04d0*/  F2I.FTZ.U32.TRUNC.NTZ R5, R4 ;  /* 0x0000000400057305 */ /* 0x000064000021f000 */
[----:B0-----:R-:W-:Y:S02]  /*04e0*/  HFMA2 R4, -RZ, RZ, 0, 0 ;  /* 0x00000000ff047431 */ /* 0x001fe400000001ff */
[----:B-1----:R-:W-:-:S04]  /*04f0*/  IMAD.MOV R9, RZ, RZ, -R5 ;  /* 0x000000ffff097224 */ /* 0x002fc800078e0a05 */
[----:B------:R-:W-:-:S04]  /*0500*/  IMAD R9, R9, UR4, RZ ;  /* 0x0000000409097c24 */ /* 0x000fc8000f8e02ff */
[----:B------:R-:W-:-:S06]  /*0510*/  IMAD.HI.U32 R5, R5, R9, R4 ;  /* 0x0000000905057227 */ /* 0x000fcc00078e0004 */
[----:B------:R-:W-:-:S04]  /*0520*/  IMAD.HI.U32 R5, R5, R0, RZ ;  /* 0x0000000005057227 */ /* 0x000fc800078e00ff */
[----:B------:R-:W-:-:S04]  /*0530*/  IMAD.MOV R5, RZ, RZ, -R5 ;  /* 0x000000ffff057224 */ /* 0x000fc800078e0a05 */
[----:B------:R-:W-:-:S05]  /*0540*/  IMAD R7, R5, UR4, R0 ;  /* 0x0000000405077c24 */ /* 0x000fca000f8e0200 */
[----:B------:R-:W-:-:S13]  /*0550*/  ISETP.GE.U32.AND P0, PT, R7, UR4, PT ;  /* 0x0000000407007c0c */ /* 0x000fda000bf06070 */
[----:B------:R-:W-:-:S05]  /*0560*/  @P0 VIADD R7, R7, -UR4 ;  /* 0x8000000407070c36 */ /* 0x000fca0008000000 */
[----:B------:R-:W-:-:S13]  /*0570*/  ISETP.GE.U32.AND P0, PT, R7, UR4, PT ;  /* 0x0000000407007c0c */ /* 0x000fda000bf06070 */
[----:B------:R-:W-:Y:S02]  /*0580*/  @P0 IADD3 R7, PT, PT, R7, -UR4, RZ ;  /* 0x8000000407070c10 */ /* 0x000fe4000fffe0ff */
[----:B------:R-:W-:Y:S01]  /*0590*/  @!P1 LOP3.LUT R7, RZ, UR4, RZ, 0x33, !PT ;  /* 0x00000004ff079c12 */ /* 0x000fe2000f8e33ff */
[----:B------:R-:W-:Y:S06]  /*05a0*/  BRA `(.L_x_5) ;  /* 0x0000000000087947 */ /* 0x000fec0003800000 */
.L_x_4:
[----:B------:R-:W-:-:S07]  /*05b0*/  MOV R4, 0x5d0 ;  /* 0x000005d000047802 */ /* 0x000fce0000000f00 */
[----:B------:R-:W-:Y:S05]  /*05c0*/  CALL.REL.NOINC `($__internal_1_$__cuda_sm20_rem_s64) ;  /* 0x0000000800387944 */ /* 0x000fea0003c00000 */
.L_x_5:
[----:B------:R-:W-:Y:S05]  /*05d0*/  BSYNC.RECONVERGENT B0 ;  /* 0x0000000000007941 */ /* 0x000fea0003800200 */
.L_x_3:
[----:B------:R-:W0:Y:S01]  /*05e0*/  LDCU UR6, c[0x0][0x39c] ;  /* 0x00007380ff0677ac */ /* 0x000e220008000800 */
[----:B------:R-:W-:Y:S01]  /*05f0*/  BSSY.RECONVERGENT B0, `(.L_x_6) ;  /* 0x0000023000007945 */ /* 0x000fe20003800200 */
[----:B------:R-:W1:Y:S01]  /*0600*/  LDCU.64 UR4, c[0x0][0x358] ;  /* 0x00006b00ff0477ac */ /* 0x000e620008000a00 */
[----:B0-----:R-:W-:-:S04]  /*0610*/  LOP3.LUT R4, R12, UR6, RZ, 0xfc, !PT ;  /* 0x000000060c047c12 */ /* 0x001fc8000f8efcff */
[----:B------:R-:W-:-:S13]  /*0620*/  ISETP.NE.U32.AND P0, PT, R4, RZ, PT ;  /* 0x000000ff0400720c */ /* 0x000fda0003f05070 */
[----:B-1----:R-:W-:Y:S05]  /*0630*/  @P0 BRA `(.L_x_7) ;  /* 0x0000000000580947 */ /* 0x002fea0003800000 */
[----:B------:R-:W0:Y:S02]  /*0640*/  LDCU UR6, c[0x0][0x398] ;  /* 0x00007300ff0677ac */ /* 0x000e240008000800 */
[----:B0-----:R-:W0:Y:S01]  /*0650*/  I2F.U32.RP R8, UR6 ;  /* 0x0000000600087d06 */ /* 0x001e220008209000 */
[----:B------:R-:W-:-:S07]  /*0660*/  ISETP.NE.U32.AND P2, PT, RZ, UR6, PT ;  /* 0x00000006ff007c0c */ /* 0x000fce000bf45070 */
[----:B0-----:R-:W0:Y:S02]  /*0670*/  MUFU.RCP R8, R8 ;  /* 0x0000000800087308 */ /* 0x001e240000001000 */
[----:B0-----:R-:W-:-:S06]  /*0680*/  VIADD R4, R8, 0xffffffe ;  /* 0x0ffffffe08047836 */ /* 0x001fcc0000000000 */
[----:B------:R0:W1:Y:S02]  /*0690*/  F2I.FTZ.U32.TRUNC.NTZ R5, R4 ;  /* 0x0000000400057305 */ /* 0x000064000021f000 */
[----:B0-----:R-:W-:Y:S01]  /*06a0*/  MOV R4, RZ ;  /* 0x000000ff00047202 */ /* 0x001fe20000000f00 */
[----:B-1----:R-:W-:-:S04]  /*06b0*/  IMAD.MOV R9, RZ, RZ, -R5 ;  /* 0x000000ffff097224 */ /* 0x002fc800078e0a05 */
[----:B------:R-:W-:-:S04]  /*06c0*/  IMAD R9, R9, UR6, RZ ;  /* 0x0000000609097c24 */ /* 0x000fc8000f8e02ff */
[----:B------:R-:W-:-:S06]  /*06d0*/  IMAD.HI.U32 R5, R5, R9, R4 ;  /* 0x0000000905057227 */ /* 0x000fcc00078e0004 */
[----:B------:R-:W-:-:S04]  /*06e0*/  IMAD.HI.U32 R5, R5, R6, RZ ;  /* 0x0000000605057227 */ /* 0x000fc800078e00ff */
[----:B------:R-:W-:-:S04]  /*06f0*/  IMAD.MOV R9, RZ, RZ, -R5 ;  /* 0x000000ffff097224 */ /* 0x000fc800078e0a05 */
[----:B------:R-:W-:-:S05]  /*0700*/  IMAD R9, R9, UR6, R6 ;  /* 0x0000000609097c24 */ /* 0x000fca000f8e0206 */
[----:B------:R-:W-:-:S13]  /*0710*/  ISETP.GE.U32.AND P0, PT, R9, UR6, PT ;  /* 0x0000000609007c0c */ /* 0x000fda000bf06070 */
[----:B------:R-:W-:Y:S01]  /*0720*/  @P0 VIADD R9, R9, -UR6 ;  /* 0x8000000609090c36 */ /* 0x000fe20008000000 */
[----:B------:R-:W-:-:S04]  /*0730*/  @P0 IADD3 R5, PT, PT, R5, 0x1, RZ ;  /* 0x0000000105050810 */ /* 0x000fc80007ffe0ff */
[----:B------:R-:W-:-:S13]  /*0740*/  ISETP.GE.U32.AND P1, PT, R9, UR6, PT ;  /* 0x0000000609007c0c */ /* 0x000fda000bf26070 */
[----:B------:R-:W-:Y:S01]  /*0750*/  @P1 VIADD R5, R5, 0x1 ;  /* 0x0000000105051836 */ /* 0x000fe20000000000 */
[----:B------:R-:W-:-:S05]  /*0760*/  @!P2 LOP3.LUT R5, RZ, UR6, RZ, 0x33, !PT ;  /* 0x00000006ff05ac12 */ /* 0x000fca000f8e33ff */
[----:B------:R-:W-:-:S04]  /*0770*/  IMAD.MOV R9, RZ, RZ, -R5 ;  /* 0x000000ffff097224 */ /* 0x000fc800078e0a05 */
[----:B------:R-:W-:Y:S01]  /*0780*/  IMAD R6, R9, UR6, R6 ;  /* 0x0000000609067c24 */ /* 0x000fe2000f8e0206 */
[----:B------:R-:W-:Y:S06]  /*0790*/  BRA `(.L_x_8) ;  /* 0x0000000000207947 */ /* 0x000fec0003800000 */
.L_x_7:
[----:B------:R-:W0:Y:S01]  /*07a0*/  LDCU.64 UR6, c[0x0][0x398] ;  /* 0x00007300ff0677ac */ /* 0x000e220008000a00 */
[----:B------:R-:W-:Y:S02]  /*07b0*/  MOV R8, 0x7f0 ;  /* 0x000007f000087802 */ /* 0x000fe40000000f00 */
[----:B0-----:R-:W-:Y:S01]  /*07c0*/  MOV R10, UR6 ;  /* 0x00000006000a7c02 */ /* 0x001fe20008000f00 */
[----:B------:R-:W-:-:S07]  /*07d0*/  IMAD.U32 R9, RZ, RZ, UR7 ;  /* 0x00000007ff097e24 */ /* 0x000fce000f8e00ff */
[----:B------:R-:W-:Y:S05]  /*07e0*/  CALL.REL.NOINC `($__internal_0_$__cuda_sm20_div_s64) ;  /* 0x0000000000647944 */ /* 0x000fea0003c00000 */
[----:B------:R-:W0:Y:S01]  /*07f0*/  LDCU UR6, c[0x0][0x398] ;  /* 0x00007300ff0677ac */ /* 0x000e220008000800 */
[----:B------:R-:W-:-:S04]  /*0800*/  IMAD.MOV R9, RZ, RZ, -R5 ;  /* 0x000000ffff097224 */ /* 0x000fc800078e0a05 */
[----:B0-----:R-:W-:-:S07]  /*0810*/  IMAD R6, R9, UR6, R6 ;  /* 0x0000000609067c24 */ /* 0x001fce000f8e0206 */
.L_x_8:
[----:B------:R-:W-:Y:S05]  /*0820*/  BSYNC.RECONVERGENT B0 ;  /* 0x0000000000007941 */ /* 0x000fea0003800200 */
.L_x_6:
[----:B------:R-:W0:Y:S01]  /*0830*/  LDCU UR6, c[0x0][0x3a0] ;  /* 0x00007400ff0677ac */ /* 0x000e220008000800 */
[----:B------:R-:W-:Y:S01]  /*0840*/  IADD3 R5, PT, PT, R5, R0, -R7 ;  /* 0x0000000005057210 */ /* 0x000fe20007ffe807 */
[----:B------:R-:W1:Y:S03]  /*0850*/  LDCU.128 UR8, c[0x0][0x380] ;  /* 0x00007000ff0877ac */ /* 0x000e660008000c00 */
[----:B------:R-:W-:Y:S01]  /*0860*/  SHF.R.S64 R4, RZ, 0x1d, R5 ;  /* 0x0000001dff047819 */ /* 0x000fe20000001005 */
[----:B0-----:R-:W-:Y:S01]  /*0870*/  IMAD R7, R6, UR6, R7 ;  /* 0x0000000606077c24 */ /* 0x001fe2000f8e0207 */
[----:B------:R-:W0:Y:S02]  /*0880*/  LDCU.64 UR6, c[0x0][0x390] ;  /* 0x00007200ff0677ac */ /* 0x000e240008000a00 */
[----:B-1----:R-:W-:Y:S02]  /*0890*/  IADD3 R4, P0, PT, R4, UR8, RZ ;  /* 0x0000000804047c10 */ /* 0x002fe4000ff1e0ff */
[----:B------:R-:W-:-:S02]  /*08a0*/  SHF.R.S64 R6, RZ, 0x1d, R7 ;  /* 0x0000001dff067819 */ /* 0x000fc40000001007 */
[----:B------:R-:W-:Y:S02]  /*08b0*/  LEA.HI.X.SX32 R5, R5, UR9, 0x3, P0 ;  /* 0x0000000905057c11 */ /* 0x000fe400080f1eff */
[----:B------:R-:W-:-:S04]  /*08c0*/  IADD3 R6, P1, PT, R6, UR10, RZ ;  /* 0x0000000a06067c10 */ /* 0x000fc8000ff3e0ff */
[----:B------:R-:W-:Y:S01]  /*08d0*/  LEA.HI.X.SX32 R7, R7, UR11, 0x3, P1 ;  /* 0x0000000b07077c11 */ /* 0x000fe200088f1eff */
[----:B------:R-:W2:Y:S05]  /*08e0*/  LDG.E.64 R4, desc[UR4][R4.64] ;  /* 0x0000000404047981 */ /* 0x000eaa000c1e1b00 */
[----:B------:R-:W2:Y:S01]  /*08f0*/  LDG.E.64 R6, desc[UR4][R6.64] ;  /* 0x0000000406067981 */ /* 0x000ea2000c1e1b00 */
[----:B0-----:R-:W-:Y:S01]  /*0900*/  LEA R10, P0, R2, UR6, 0x3 ;  /* 0x00000006020a7c11 */ /* 0x001fe2000f8018ff */
[-C--:B--2---:R-:W-:Y:S02]  /*0910*/  IMAD R11, R7, R4.reuse, RZ ;  /* 0x00000004070b7224 */ /* 0x084fe400078e02ff */
[----:B------:R-:W-:-:S04]  /*0920*/  IMAD.WIDE.U32 R8, R6, R4, RZ ;  /* 0x0000000406087225 */ /* 0x000fc800078e00ff */
[----:B------:R-:W-:Y:S01]  /*0930*/  IMAD R13, R5, R6, R11 ;  /* 0x00000006050d7224 */ /* 0x000fe200078e020b */
[----:B------:R-:W-:-:S04]  /*0940*/  LEA.HI.X R11, R2, UR7, R3, 0x3, P0 ;  /* 0x00000007020b7c11 */ /* 0x000fc800080f1c03 */
[----:B------:R-:W-:-:S05]  /*0950*/  IADD3 R9, PT, PT, R9, R13, RZ ;  /* 0x0000000d09097210 */ /* 0x000fca0007ffe0ff */
[----:B------:R-:W-:Y:S01]  /*0960*/  STG.E.64 desc[UR4][R10.64], R8 ;  /* 0x000000080a007986 */ /* 0x000fe2000c101b04 */
[----:B------:R-:W-:Y:S05]  /*0970*/  EXIT ;  /* 0x000000000000794d */ /* 0x000fea0003800000 */
        .weak           $__internal_0_$__cuda_sm20_div_s64
        .type           $__internal_0_$__cuda_sm20_div_s64,@function
        .size           $__internal_0_$__cuda_sm20_div_s64,($__internal_1_$__cuda_sm20_rem_s64 - $__internal_0_$__cuda_sm20_div_s64)
$__internal_0_$__cuda_sm20_div_s64:
[-C--:B------:R-:W-:Y:S02]  /*0980*/  IADD3 R5, P1, PT, RZ, -R10.reuse, RZ ;  /* 0x8000000aff057210 */ /* 0x080fe40007f3e0ff */
[----:B------:R-:W-:Y:S02]  /*0990*/  ISETP.GE.AND P0, PT, R9, RZ, PT ;  /* 0x000000ff0900720c */ /* 0x000fe40003f06270 */
[----:B------:R-:W-:Y:S01]  /*09a0*/  ISETP.GE.AND P3, PT, R12, RZ, PT ;  /* 0x000000ff0c00720c */ /* 0x000fe20003f66270 */
[----:B------:R-:W-:Y:S01]  /*09b0*/  IMAD.X R14, RZ, RZ, ~R9, P1 ;  /* 0x000000ffff0e7224 */ /* 0x000fe200008e0e09 */
[----:B------:R-:W-:-:S04]  /*09c0*/  SEL R4, R5, R10, !P0 ;  /* 0x0000000a05047207 */ /* 0x000fc80004000000 */
[----:B------:R-:W-:-:S04]  /*09d0*/  SEL R5, R14, R9, !P0 ;  /* 0x000000090e057207 */ /* 0x000fc80004000000 */
[----:B------:R-:W0:Y:S08]  /*09e0*/  I2F.U64.RP R11, R4 ;  /* 0x00000004000b7312 */ /* 0x000e300000309000 */
[----:B0-----:R-:W0:Y:S02]  /*09f0*/  MUFU.RCP R11, R11 ;  /* 0x0000000b000b7308 */ /* 0x001e240000001000 */
[----:B0-----:R-:W-:-:S06]  /*0a00*/  VIADD R14, R11, 0x1ffffffe ;  /* 0x1ffffffe0b0e7836 */ /* 0x001fcc0000000000 */
[----:B------:R-:W0:Y:S02]  /*0a10*/  F2I.U64.TRUNC R14, R14 ;  /* 0x0000000e000e7311 */ /* 0x000e24000020d800 */
[----:B0-----:R-:W-:-:S04]  /*0a20*/  IMAD.WIDE.U32 R16, R14, R4, RZ ;  /* 0x000000040e107225 */ /* 0x001fc800078e00ff */
[C---:B------:R-:W-:Y:S01]  /*0a30*/  IMAD R13, R14.reuse, R5, R17 ;  /* 0x000000050e0d7224 */ /* 0x040fe200078e0211 */
[----:B------:R-:W-:Y:S01]  /*0a40*/  IADD3 R19, P0, PT, RZ, -R16, RZ ;  /* 0x80000010ff137210 */ /* 0x000fe20007f1e0ff */
[----:B------:R-:W-:Y:S02]  /*0a50*/  IMAD.MOV.U32 R17, RZ, RZ, R14 ;  /* 0x000000ffff117224 */ /* 0x000fe400078e000e */
[----:B------:R-:W-:Y:S02]  /*0a60*/  IMAD R13, R15, R4, R13 ;  /* 0x000000040f0d7224 */ /* 0x000fe400078e020d */
[----:B------:R-:W-:-:S03]  /*0a70*/  IMAD.HI.U32 R16, R14, R19, RZ ;  /* 0x000000130e107227 */ /* 0x000fc600078e00ff */
[----:B------:R-:W-:-:S05]  /*0a80*/  IADD3.X R13, PT, PT, RZ, ~R13, RZ, P0, !PT ;  /* 0x8000000dff0d7210 */ /* 0x000fca00007fe4ff */
[----:B------:R-:W-:-:S04]  /*0a90*/  IMAD.WIDE.U32 R16, P0, R14, R13, R16 ;  /* 0x0000000d0e107225 */ /* 0x000fc80007800010 */
[C---:B------:R-:W-:Y:S02]  /*0aa0*/  IMAD R11, R15.reuse, R13, RZ ;  /* 0x0000000d0f0b7224 */ /* 0x040fe400078e02ff */
[----:B------:R-:W-:-:S04]  /*0ab0*/  IMAD.HI.U32 R16, P1, R15, R19, R16 ;  /* 0x000000130f107227 */ /* 0x000fc80007820010 */
[----:B------:R-:W-:Y:S01]  /*0ac0*/  IMAD.HI.U32 R13, R15, R13, RZ ;  /* 0x0000000d0f0d7227 */ /* 0x000fe200078e00ff */
[----:B------:R-:W-:-:S03]  /*0ad0*/  IADD3 R17, P2, PT, R11, R16, RZ ;  /* 0x000000100b117210 */ /* 0x000fc60007f5e0ff */
[----:B------:R-:W-:Y:S02]  /*0ae0*/  IMAD.X R13, R13, 0x1, R15, P0 ;  /* 0x000000010d0d7824 */ /* 0x000fe400000e060f */
[----:B------:R-:W-:-:S03]  /*0af0*/  IMAD.WIDE.U32 R14, R17, R4, RZ ;  /* 0x00000004110e7225 */ /* 0x000fc600078e00ff */
[----:B------:R-:W-:Y:S01]  /*0b00*/  IADD3.X R13, PT, PT, RZ, RZ, R13, P2, P1 ;  /* 0x000000ffff0d7210 */ /* 0x000fe200017e240d */
[----:B------:R-:W-:Y:S01]  /*0b10*/  IMAD R11, R17, R5, R15 ;  /* 0x00000005110b7224 */ /* 0x000fe200078e020f */
[----:B------:R-:W-:-:S03]  /*0b20*/  IADD3 R15, P0, PT, RZ, -R14, RZ ;  /* 0x8000000eff0f7210 */ /* 0x000fc60007f1e0ff */
[----:B------:R-:W-:Y:S02]  /*0b30*/  IMAD R11, R13, R4, R11 ;  /* 0x000000040d0b7224 */ /* 0x000fe400078e020b */
[----:B------:R-:W-:-:S03]  /*0b40*/  IMAD.HI.U32 R16, R17, R15, RZ ;  /* 0x0000000f11107227 */ /* 0x000fc600078e00ff */
[----:B------:R-:W-:Y:S02]  /*0b50*/  IADD3.X R14, PT, PT, RZ, ~R11, RZ, P0, !PT ;  /* 0x8000000bff0e7210 */ /* 0x000fe400007fe4ff */
[----:B------:R-:W-:-:S03]  /*0b60*/  IADD3 R11, P4, PT, RZ, -R6, RZ ;  /* 0x80000006ff0b7210 */ /* 0x000fc60007f9e0ff */
[----:B------:R-:W-:Y:S01]  /*0b70*/  IMAD.WIDE.U32 R16, P0, R17, R14, R16 ;  /* 0x0000000e11107225 */ /* 0x000fe20007800010 */
[----:B------:R-:W-:-:S03]  /*0b80*/  SEL R11, R11, R6, !P3 ;  /* 0x000000060b0b7207 */ /* 0x000fc60005800000 */
[----:B------:R-:W-:-:S04]  /*0b90*/  IMAD.HI.U32 R16, P1, R13, R15, R16 ;  /* 0x0000000f0d107227 */ /* 0x000fc80007820010 */
[CC--:B------:R-:W-:Y:S02]  /*0ba0*/  IMAD R15, R13.reuse, R14.reuse, RZ ;  /* 0x0000000e0d0f7224 */ /* 0x0c0fe400078e02ff */
[----:B------:R-:W-:-:S03]  /*0bb0*/  IMAD.HI.U32 R14, R13, R14, RZ ;  /* 0x0000000e0d0e7227 */ /* 0x000fc600078e00ff */
[----:B------:R-:W-:Y:S01]  /*0bc0*/  IADD3 R16, P2, PT, R15, R16, RZ ;  /* 0x000000100f107210 */ /* 0x000fe20007f5e0ff */
[----:B------:R-:W-:Y:S02]  /*0bd0*/  IMAD.X R15, R14, 0x1, R13, P0 ;  /* 0x000000010e0f7824 */ /* 0x000fe400000e060d */
[----:B------:R-:W-:Y:S02]  /*0be0*/  IMAD.X R17, RZ, RZ, ~R12, P4 ;  /* 0x000000ffff117224 */ /* 0x000fe400020e0e0c */
[----:B------:R-:W-:Y:S01]  /*0bf0*/  IMAD.HI.U32 R14, R16, R11, RZ ;  /* 0x0000000b100e7227 */ /* 0x000fe200078e00ff */
[----:B------:R-:W-:-:S03]  /*0c00*/  IADD3.X R18, PT, PT, RZ, RZ, R15, P2, P1 ;  /* 0x000000ffff127210 */ /* 0x000fc600017e240f */
[----:B------:R-:W-:Y:S01]  /*0c10*/  HFMA2 R15, -RZ, RZ, 0, 0 ;  /* 0x00000000ff0f7431 */ /* 0x000fe200000001ff */
[----:B------:R-:W-:-:S05]  /*0c20*/  SEL R13, R17, R12, !P3 ;  /* 0x0000000c110d7207 */ /* 0x000fca0005800000 */
[-C--:B------:R-:W-:Y:S02]  /*0c30*/  IMAD R17, R18, R13.reuse, RZ ;  /* 0x0000000d12117224 */ /* 0x080fe400078e02ff */
[----:B------:R-:W-:-:S04]  /*0c40*/  IMAD.WIDE.U32 R14, R16, R13, R14 ;  /* 0x0000000d100e7225 */ /* 0x000fc800078e000e */
[----:B------:R-:W-:-:S04]  /*0c50*/  IMAD.HI.U32 R16, R18, R13, RZ ;  /* 0x0000000d12107227 */ /* 0x000fc800078e00ff */
[----:B------:R-:W-:-:S04]  /*0c60*/  IMAD.HI.U32 R14, P0, R18, R11, R14 ;  /* 0x0000000b120e7227 */ /* 0x000fc8000780000e */
[----:B------:R-:W-:Y:S01]  /*0c70*/  IMAD.X R16, RZ, RZ, R16, P0 ;  /* 0x000000ffff107224 */ /* 0x000fe200000e0610 */
[----:B------:R-:W-:-:S05]  /*0c80*/  IADD3 R17, P1, PT, R17, R14, RZ ;  /* 0x0000000e11117210 */ /* 0x000fca0007f3e0ff */
[----:B------:R-:W-:-:S04]  /*0c90*/  IMAD.WIDE.U32 R14, R17, R4, RZ ;  /* 0x00000004110e7225 */ /* 0x000fc800078e00ff */
[----:B------:R-:W-:Y:S01]  /*0ca0*/  IMAD.X R19, RZ, RZ, R16, P1 ;  /* 0x000000ffff137224 */ /* 0x000fe200008e0610 */
[----:B------:R-:W-:Y:S01]  /*0cb0*/  IADD3 R21, P1, PT, -R14, R11, RZ ;  /* 0x0000000b0e157210 */ /* 0x000fe20007f3e1ff */
[----:B------:R-:W-:-:S03]  /*0cc0*/  IMAD R15, R17, R5, R15 ;  /* 0x00000005110f7224 */ /* 0x000fc600078e020f */
[-C--:B------:R-:W-:Y:S01]  /*0cd0*/  ISETP.GE.U32.AND P0, PT, R21, R4.reuse, PT ;  /* 0x000000041500720c */ /* 0x080fe20003f06070 */
[----:B------:R-:W-:-:S05]  /*0ce0*/  IMAD R14, R19, R4, R15 ;  /* 0x00000004130e7224 */ /* 0x000fca00078e020f */
[----:B------:R-:W-:Y:S02]  /*0cf0*/  IADD3.X R15, PT, PT, ~R14, R13, RZ, P1, !PT ;  /* 0x0000000d0e0f7210 */ /* 0x000fe40000ffe5ff */
[----:B------:R-:W-:Y:S02]  /*0d00*/  IADD3 R11, P1, PT, R21, -R4, RZ ;  /* 0x80000004150b7210 */ /* 0x000fe40007f3e0ff */
[----:B------:R-:W-:Y:S02]  /*0d10*/  ISETP.GE.U32.AND.EX P0, PT, R15, R5, PT, P0 ;  /* 0x000000050f00720c */ /* 0x000fe40003f06100 */
[----:B------:R-:W-:Y:S01]  /*0d20*/  IADD3 R14, P2, PT, R17, 0x1, RZ ;  /* 0x00000001110e7810 */ /* 0x000fe20007f5e0ff */
[----:B------:R-:W-:Y:S01]  /*0d30*/  IMAD.X R13, R15, 0x1, ~R5, P1 ;  /* 0x000000010f0d7824 */ /* 0x000fe200008e0e05 */
[----:B------:R-:W-:Y:S02]  /*0d40*/  SEL R11, R11, R21, P0 ;  /* 0x000000150b0b7207 */ /* 0x000fe40000000000 */
[----:B------:R-:W-:Y:S01]  /*0d50*/  SEL R17, R14, R17, P0 ;  /* 0x000000110e117207 */ /* 0x000fe20000000000 */
[----:B------:R-:W-:Y:S01]  /*0d60*/  IMAD.X R16, RZ, RZ, R19, P2 ;  /* 0x000000ffff107224 */ /* 0x000fe200010e0613 */
[----:B------:R-:W-:-:S02]  /*0d70*/  SEL R13, R13, R15, P0 ;  /* 0x0000000f0d0d7207 */ /* 0x000fc40000000000 */
[----:B------:R-:W-:Y:S02]  /*0d80*/  ISETP.GE.U32.AND P1, PT, R11, R4, PT ;  /* 0x000000040b00720c */ /* 0x000fe40003f26070 */
[----:B------:R-:W-:Y:S02]  /*0d90*/  SEL R14, R16, R19, P0 ;  /* 0x00000013100e7207 */ /* 0x000fe40000000000 */
[----:B------:R-:W-:Y:S02]  /*0da0*/  IADD3 R4, P2, PT, R17, 0x1, RZ ;  /* 0x0000000111047810 */ /* 0x000fe40007f5e0ff */
[----:B------:R-:W-:Y:S02]  /*0db0*/  ISETP.GE.U32.AND.EX P0, PT, R13, R5, PT, P1 ;  /* 0x000000050d00720c */ /* 0x000fe40003f06110 */
[----:B------:R-:W-:Y:S02]  /*0dc0*/  IADD3.X R11, PT, PT, RZ, R14, RZ, P2, !PT ;  /* 0x0000000eff0b7210 */ /* 0x000fe400017fe4ff */
[----:B------:R-:W-:-:S02]  /*0dd0*/  SEL R5, R4, R17, P0 ;  /* 0x0000001104057207 */ /* 0x000fc40000000000 */
[----:B------:R-:W-:Y:S02]  /*0de0*/  LOP3.LUT R13, R9, R12, RZ, 0x3c, !PT ;  /* 0x0000000c090d7212 */ /* 0x000fe400078e3cff */
[----:B------:R-:W-:Y:S02]  /*0df0*/  SEL R4, R11, R14, P0 ;  /* 0x0000000e0b047207 */ /* 0x000fe40000000000 */
[-C--:B------:R-:W-:Y:S02]  /*0e00*/  IADD3 R12, P2, PT, RZ, -R5.reuse, RZ ;  /* 0x80000005ff0c7210 */ /* 0x080fe40007f5e0ff */
[----:B------:R-:W-:Y:S02]  /*0e10*/  ISETP.NE.U32.AND P0, PT, R10, RZ, PT ;  /* 0x000000ff0a00720c */ /* 0x000fe40003f05070 */
[----:B------:R-:W-:Y:S01]  /*0e20*/  ISETP.GE.AND P1, PT, R13, RZ, PT ;  /* 0x000000ff0d00720c */ /* 0x000fe20003f26270 */
[----:B------:R-:W-:Y:S01]  /*0e30*/  IMAD.X R11, RZ, RZ, ~R4, P2 ;  /* 0x000000ffff0b7224 */ /* 0x000fe200010e0e04 */
[----:B------:R-:W-:Y:S01]  /*0e40*/  ISETP.NE.AND.EX P0, PT, R9, RZ, PT, P0 ;  /* 0x000000ff0900720c */ /* 0x000fe20003f05300 */
[----:B------:R-:W-:Y:S01]  /*0e50*/  IMAD.MOV.U32 R9, RZ, RZ, 0x0 ;  /* 0x00000000ff097424 */ /* 0x000fe200078e00ff */
[----:B------:R-:W-:-:S02]  /*0e60*/  SEL R5, R12, R5, !P1 ;  /* 0x000000050c057207 */ /* 0x000fc40004800000 */
[----:B------:R-:W-:Y:S02]  /*0e70*/  SEL R4, R11, R4, !P1 ;  /* 0x000000040b047207 */ /* 0x000fe40004800000 */
[----:B------:R-:W-:Y:S02]  /*0e80*/  SEL R5, R5, 0xffffffff, P0 ;  /* 0xffffffff05057807 */ /* 0x000fe40000000000 */
[----:B------:R-:W-:Y:S01]  /*0e90*/  SEL R4, R4, 0xffffffff, P0 ;  /* 0xffffffff04047807 */ /* 0x000fe20000000000 */
[----:B------:R-:W-:Y:S06]  /*0ea0*/  RET.REL.NODEC R8 `(_Z18per_element_kernelPlS_S_ll) ;  /* 0xfffffff008547950 */ /* 0x000fec0003c3ffff */
        .weak           $__internal_1_$__cuda_sm20_rem_s64
        .type           $__internal_1_$__cuda_sm20_rem_s64,@function
        .size           $__internal_1_$__cuda_sm20_rem_s64,(.L_x_31 - $__internal_1_$__cuda_sm20_rem_s64)
$__internal_1_$__cuda_sm20_rem_s64:
[----:B------:R-:W0:Y:S02]  /*0eb0*/  LDCU.64 UR6, c[0x0][0x3a0] ;  /* 0x00007400ff0677ac */ /* 0x000e240008000a00 */
[----:B0-----:R-:W-:Y:S02]  /*0ec0*/  UIADD3 UR4, UP1, UPT, URZ, -UR6, URZ ;  /* 0x80000006ff047290 */ /* 0x001fe4000ff3e0ff */
[----:B------:R-:W-:Y:S02]  /*0ed0*/  UISETP.GE.AND UP0, UPT, UR7, URZ, UPT ;  /* 0x000000ff0700728c */ /* 0x000fe4000bf06270 */
[----:B------:R-:W-:Y:S02]  /*0ee0*/  UIADD3.X UR5, UPT, UPT, URZ, ~UR7, URZ, UP1, !UPT ;  /* 0x80000007ff057290 */ /* 0x000fe40008ffe4ff */
[----:B------:R-:W-:Y:S02]  /*0ef0*/  USEL UR4, UR4, UR6, !UP0 ;  /* 0x0000000604047287 */ /* 0x000fe4000c000000 */
[----:B------:R-:W-:-:S09]  /*0f00*/  USEL UR5, UR5, UR7, !UP0 ;  /* 0x0000000705057287 */ /* 0x000fd2000c000000 */
[----:B------:R-:W0:Y:S08]  /*0f10*/  I2F.U64.RP R7, UR4 ;  /* 0x0000000400077d12 */ /* 0x000e300008309000 */
[----:B0-----:R-:W0:Y:S02]  /*0f20*/  MUFU.RCP R7, R7 ;  /* 0x0000000700077308 */ /* 0x001e240000001000 */
[----:B0-----:R-:W-:-:S06]  /*0f30*/  IADD3 R8, PT, PT, R7, 0x1ffffffe, RZ ;  /* 0x1ffffffe07087810 */ /* 0x001fcc0007ffe0ff */
[----:B------:R-:W0:Y:S02]  /*0f40*/  F2I.U64.TRUNC R8, R8 ;  /* 0x0000000800087311 */ /* 0x000e24000020d800 */
[----:B0-----:R-:W-:-:S04]  /*0f50*/  IMAD.WIDE.U32 R10, R8, UR4, RZ ;  /* 0x00000004080a7c25 */ /* 0x001fc8000f8e00ff */
[----:B------:R-:W-:Y:S01]  /*0f60*/  IMAD R11, R8, UR5, R11 ;  /* 0x00000005080b7c24 */ /* 0x000fe2000f8e020b */
[----:B------:R-:W-:-:S03]  /*0f70*/  IADD3 R13, P0, PT, RZ, -R10, RZ ;  /* 0x8000000aff0d7210 */ /* 0x000fc60007f1e0ff */
[----:B------:R-:W-:Y:S02]  /*0f80*/  IMAD R11, R9, UR4, R11 ;  /* 0x00000004090b7c24 */ /* 0x000fe4000f8e020b */
[----:B------:R-:W-:-:S04]  /*0f90*/  IMAD.HI.U32 R10, R8, R13, RZ ;  /* 0x0000000d080a7227 */ /* 0x000fc800078e00ff */
[----:B------:R-:W-:Y:S02]  /*0fa0*/  IMAD.X R15, RZ, RZ, ~R11, P0 ;  /* 0x000000ffff0f7224 */ /* 0x000fe400000e0e0b */
[----:B------:R-:W-:Y:S02]  /*0fb0*/  IMAD.MOV.U32 R11, RZ, RZ, R8 ;  /* 0x000000ffff0b7224 */ /* 0x000fe400078e0008 */
[-C--:B------:R-:W-:Y:S02]  /*0fc0*/  IMAD R17, R9, R15.reuse, RZ ;  /* 0x0000000f09117224 */ /* 0x080fe400078e02ff */
[----:B------:R-:W-:-:S04]  /*0fd0*/  IMAD.WIDE.U32 R10, P0, R8, R15, R10 ;  /* 0x0000000f080a7225 */ /* 0x000fc8000780000a */
[----:B------:R-:W-:-:S04]  /*0fe0*/  IMAD.HI.U32 R7, R9, R15, RZ ;  /* 0x0000000f09077227 */ /* 0x000fc800078e00ff */
[----:B------:R-:W-:Y:S01]  /*0ff0*/  IMAD.HI.U32 R10, P1, R9, R13, R10 ;  /* 0x0000000d090a7227 */ /* 0x000fe2000782000a */
[----:B------:R-:W-:-:S04]  /*1000*/  IADD3.X R7, PT, PT, R7, R9, RZ, P0, !PT ;  /* 0x0000000907077210 */ /* 0x000fc800007fe4ff */
[----:B------:R-:W-:-:S04]  /*1010*/  IADD3 R11, P2, PT, R17, R10, RZ ;  /* 0x0000000a110b7210 */ /* 0x000fc80007f5e0ff */
[----:B------:R-:W-:Y:S01]  /*1020*/  IADD3.X R13, PT, PT, RZ, RZ, R7, P2, P1 ;  /* 0x000000ffff0d7210 */ /* 0x000fe200017e2407 */
[----:B------:R-:W-:Y:S01]  /*1030*/  IMAD.WIDE.U32 R8, R11, UR4, RZ ;  /* 0x000000040b087c25 */ /* 0x000fe2000f8e00ff */
[----:B------:R-:W-:-:S03]  /*1040*/  ISETP.GE.AND P1, PT, R5, RZ, PT ;  /* 0x000000ff0500720c */ /* 0x000fc60003f26270 */
[----:B------:R-:W-:Y:S01]  /*1050*/  IMAD R10, R11, UR5, R9 ;  /* 0x000000050b0a7c24 */ /* 0x000fe2000f8e0209 */
[----:B------:R-:W-:-:S03]  /*1060*/  IADD3 R9, P0, PT, RZ, -R8, RZ ;  /* 0x80000008ff097210 */ /* 0x000fc60007f1e0ff */
[----:B------:R-:W-:Y:S02]  /*1070*/  IMAD R7, R13, UR4, R10 ;  /* 0x000000040d077c24 */ /* 0x000fe4000f8e020a */
[----:B------:R-:W-:-:S04]  /*1080*/  IMAD.HI.U32 R10, R11, R9, RZ ;  /* 0x000000090b0a7227 */ /* 0x000fc800078e00ff */
[----:B------:R-:W-:Y:S01]  /*1090*/  IMAD.X R8, RZ, RZ, ~R7, P0 ;  /* 0x000000ffff087224 */ /* 0x000fe200000e0e07 */
[----:B------:R-:W-:-:S03]  /*10a0*/  IADD3 R7, P4, PT, RZ, -R0, RZ ;  /* 0x80000000ff077210 */ /* 0x000fc60007f9e0ff */
[----:B------:R-:W-:Y:S01]  /*10b0*/  IMAD.WIDE.U32 R10, P0, R11, R8, R10 ;  /* 0x000000080b0a7225 */ /* 0x000fe2000780000a */
[----:B------:R-:W-:-:S03]  /*10c0*/  SEL R7, R7, R0, !P1 ;  /* 0x0000000007077207 */ /* 0x000fc60004800000 */
[----:B------:R-:W-:Y:S02]  /*10d0*/  IMAD.X R14, RZ, RZ, ~R5, P4 ;  /* 0x000000ffff0e7224 */ /* 0x000fe400020e0e05 */
[----:B------:R-:W-:-:S03]  /*10e0*/  IMAD.HI.U32 R10, P2, R13, R9, R10 ;  /* 0x000000090d0a7227 */ /* 0x000fc6000784000a */
[----:B------:R-:W-:Y:S01]  /*10f0*/  SEL R14, R14, R5, !P1 ;  /* 0x000000050e0e7207 */ /* 0x000fe20004800000 */
[CC--:B------:R-:W-:Y:S02]  /*1100*/  IMAD R9, R13.reuse, R8.reuse, RZ ;  /* 0x000000080d097224 */ /* 0x0c0fe400078e02ff */
[----:B------:R-:W-:-:S03]  /*1110*/  IMAD.HI.U32 R8, R13, R8, RZ ;  /* 0x000000080d087227 */ /* 0x000fc600078e00ff */
[----:B------:R-:W-:Y:S01]  /*1120*/  IADD3 R10, P3, PT, R9, R10, RZ ;  /* 0x0000000a090a7210 */ /* 0x000fe20007f7e0ff */
[----:B------:R-:W-:Y:S01]  /*1130*/  IMAD.MOV.U32 R9, RZ, RZ, RZ ;  /* 0x000000ffff097224 */ /* 0x000fe200078e00ff */
[----:B------:R-:W-:-:S03]  /*1140*/  IADD3.X R13, PT, PT, R8, R13, RZ, P0, !PT ;  /* 0x0000000d080d7210 */ /* 0x000fc600007fe4ff */
[----:B------:R-:W-:Y:S01]  /*1150*/  IMAD.HI.U32 R8, R10, R7, RZ ;  /* 0x000000070a087227 */ /* 0x000fe200078e00ff */
[----:B------:R-:W-:-:S03]  /*1160*/  IADD3.X R13, PT, PT, RZ, RZ, R13, P3, P2 ;  /* 0x000000ffff0d7210 */ /* 0x000fc60001fe440d */
[----:B------:R-:W-:-:S04]  /*1170*/  IMAD.WIDE.U32 R8, R10, R14, R8 ;  /* 0x0000000e0a087225 */ /* 0x000fc800078e0008 */
[C---:B------:R-:W-:Y:S02]  /*1180*/  IMAD R11, R13.reuse, R14, RZ ;  /* 0x0000000e0d0b7224 */ /* 0x040fe400078e02ff */
[----:B------:R-:W-:-:S04]  /*1190*/  IMAD.HI.U32 R8, P0, R13, R7, R8 ;  /* 0x000000070d087227 */ /* 0x000fc80007800008 */
[----:B------:R-:W-:Y:S01]  /*11a0*/  IMAD.HI.U32 R5, R13, R14, RZ ;  /* 0x0000000e0d057227 */ /* 0x000fe200078e00ff */
[----:B------:R-:W-:-:S03]  /*11b0*/  IADD3 R11, P2, PT, R11, R8, RZ ;  /* 0x000000080b0b7210 */ /* 0x000fc60007f5e0ff */
[----:B------:R-:W-:Y:S02]  /*11c0*/  IMAD.X R5, RZ, RZ, R5, P0 ;  /* 0x000000ffff057224 */ /* 0x000fe400000e0605 */
[----:B------:R-:W-:-:S03]  /*11d0*/  IMAD.WIDE.U32 R8, R11, UR4, RZ ;  /* 0x000000040b087c25 */ /* 0x000fc6000f8e00ff */
[----:B------:R-:W-:Y:S01]  /*11e0*/  IADD3.X R5, PT, PT, RZ, R5, RZ, P2, !PT ;  /* 0x00000005ff057210 */ /* 0x000fe200017fe4ff */
[----:B------:R-:W-:Y:S01]  /*11f0*/  IMAD R10, R11, UR5, R9 ;  /* 0x000000050b0a7c24 */ /* 0x000fe2000f8e0209 */
[----:B------:R-:W-:-:S03]  /*1200*/  IADD3 R7, P2, PT, -R8, R7, RZ ;  /* 0x0000000708077210 */ /* 0x000fc60007f5e1ff */
[----:B------:R-:W-:Y:S01]  /*1210*/  IMAD R5, R5, UR4, R10 ;  /* 0x0000000405057c24 */ /* 0x000fe2000f8e020a */
[----:B------:R-:W-:-:S03]  /*1220*/  ISETP.GE.U32.AND P0, PT, R7, UR4, PT ;  /* 0x0000000407007c0c */ /* 0x000fc6000bf06070 */
[----:B------:R-:W-:Y:S01]  /*1230*/  IMAD.X R10, R14, 0x1, ~R5, P2 ;  /* 0x000000010e0a7824 */ /* 0x000fe200010e0e05 */
[----:B------:R-:W-:-:S04]  /*1240*/  IADD3 R8, P2, PT, R7, -UR4, RZ ;  /* 0x8000000407087c10 */ /* 0x000fc8000ff5e0ff */
[C---:B------:R-:W-:Y:S02]  /*1250*/  ISETP.GE.U32.AND.EX P0, PT, R10.reuse, UR5, PT, P0 ;  /* 0x000000050a007c0c */ /* 0x040fe4000bf06100 */
[----:B------:R-:W-:Y:S02]  /*1260*/  IADD3.X R5, PT, PT, R10, ~UR5, RZ, P2, !PT ;  /* 0x800000050a057c10 */ /* 0x000fe400097fe4ff */
[----:B------:R-:W-:Y:S02]  /*1270*/  SEL R8, R8, R7, P0 ;  /* 0x0000000708087207 */ /* 0x000fe40000000000 */
[----:B------:R-:W-:Y:S02]  /*1280*/  SEL R5, R5, R10, P0 ;  /* 0x0000000a05057207 */ /* 0x000fe40000000000 */
[C---:B------:R-:W-:Y:S01]  /*1290*/  ISETP.GE.U32.AND P0, PT, R8.reuse, UR4, PT ;  /* 0x0000000408007c0c */ /* 0x040fe2000bf06070 */
[----:B------:R-:W-:-:S03]  /*12a0*/  VIADD R7, R8, -UR4 ;  /* 0x8000000408077c36 */ /* 0x000fc60008000000 */
[----:B------:R-:W-:Y:S01]  /*12b0*/  ISETP.GE.U32.AND.EX P0, PT, R5, UR5, PT, P0 ;  /* 0x0000000505007c0c */ /* 0x000fe2000bf06100 */
[----:B------:R-:W-:-:S03]  /*12c0*/  IMAD.MOV.U32 R5, RZ, RZ, 0x0 ;  /* 0x00000000ff057424 */ /* 0x000fc600078e00ff */
[----:B------:R-:W-:Y:S02]  /*12d0*/  SEL R7, R7, R8, P0 ;  /* 0x0000000807077207 */ /* 0x000fe40000000000 */
[----:B------:R-:W-:Y:S02]  /*12e0*/  ISETP.NE.U32.AND P0, PT, RZ, UR6, PT ;  /* 0x00000006ff007c0c */ /* 0x000fe4000bf05070 */
[-C--:B------:R-:W-:Y:S02]  /*12f0*/  IADD3 R8, PT, PT, RZ, -R7.reuse, RZ ;  /* 0x80000007ff087210 */ /* 0x080fe40007ffe0ff */
[----:B------:R-:W-:Y:S02]  /*1300*/  ISETP.NE.AND.EX P0, PT, RZ, UR7, PT, P0 ;  /* 0x00000007ff007c0c */ /* 0x000fe4000bf05300 */
[----:B------:R-:W-:-:S04]  /*1310*/  SEL R7, R8, R7, !P1 ;  /* 0x0000000708077207 */ /* 0x000fc80004800000 */
[----:B------:R-:W-:Y:S01]  /*1320*/  SEL R7, R7, 0xffffffff, P0 ;  /* 0xffffffff07077807 */ /* 0x000fe20000000000 */
[----:B------:R-:W-:Y:S06]  /*1330*/  RET.REL.NODEC R4 `(_Z18per_element_kernelPlS_S_ll) ;  /* 0xffffffec04307950 */ /* 0x000fec0003c3ffff */
.L_x_9:
[----:B------:R-:W-:-:S00]  /*1340*/  BRA `(.L_x_9) ;  /* 0xfffffffc00fc7947 */ /* 0x000fc0000383ffff */
[----:B------:R-:W-:-:S00]  /*1350*/  NOP ;  /* 0x0000000000007918 */ /* 0x000fc00000000000 */
        /* <DEDUP_REMOVED lines=10> */
.L_x_31:


//--------------------- .text._Z20per_column_AB_kernelPlS_S_ll --------------------------
	.section	.text._Z20per_column_AB_kernelPlS_S_ll,"ax",@progbits
	.align	128
        .global         _Z20per_column_AB_kernelPlS_S_ll
        .type           _Z20per_column_AB_kernelPlS_S_ll,@function
        .size           _Z20per_column_AB_kernelPlS_S_ll,(.L_x_32 - _Z20per_column_AB_kernelPlS_S_ll)
        .other          _Z20per_column_AB_kernelPlS_S_ll,@"STO_CUDA_ENTRY STV_DEFAULT"
_Z20per_column_AB_kernelPlS_S_ll:
.text._Z20per_column_AB_kernelPlS_S_ll:
[----:B------:R-:W-:Y:S01]  /*0000*/  LDC R1, c[0x0][0x37c] ;  /* 0x0000df00ff017b82 */ /* 0x000fe20000000800 */
[----:B------:R-:W0:Y:S01]  /*0010*/  S2R R0, SR_TID.X ;  /* 0x0000000000007919 */ /* 0x000e220000002100 */
[----:B------:R-:W1:Y:S01]  /*0020*/  LDCU.64 UR10, c[0x0][0x3a0] ;  /* 0x00007400ff0a77ac */ /* 0x000e620008000a00 */
[----:B------:R-:W0:Y:S01]  /*0030*/  S2R R3, SR_TID.Y ;  /* 0x0000000000037919 */ /* 0x000e220000002200 */
[----:B------:R-:W0:Y:S01]  /*0040*/  LDCU UR5, c[0x0][0x360] ;  /* 0x00006c00ff0577ac */ /* 0x000e220008000800 */
[----:B------:R-:W2:Y:S01]  /*0050*/  S2R R5, SR_CTAID.X ;  /* 0x0000000000057919 */ /* 0x000ea20000002500 */
[----:B-1----:R-:W-:Y:S02]  /*0060*/  UIMAD UR4, UR11, UR10, URZ ;  /* 0x0000000a0b0472a4 */ /* 0x002fe4000f8e02ff */
[----:B------:R-:W-:Y:S02]  /*0070*/  UIMAD.WIDE.U32 UR8, UR10, UR10, URZ ;  /* 0x0000000a0a0872a5 */ /* 0x000fe4000f8e00ff */
[----:B------:R-:W-:-:S04]  /*0080*/  UIMAD UR4, UR10, UR11, UR4 ;  /* 0x0000000b0a0472a4 */ /* 0x000fc8000f8e0204 */
[----:B------:R-:W-:-:S06]  /*0090*/  UIADD3 UR4, UPT, UPT, UR9, UR4, URZ ;  /* 0x0000000409047290 */ /* 0x000fcc000fffe0ff */
[----:B------:R-:W-:Y:S02]  /*00a0*/  IMAD.U32 R2, RZ, RZ, UR4 ;  /* 0x00000004ff027e24 */ /* 0x000fe4000f8e00ff */
[----:B0-----:R-:W-:-:S04]  /*00b0*/  IMAD R0, R3, UR5, R0 ;  /* 0x0000000503007c24 */ /* 0x001fc8000f8e0200 */
[----:B--2---:R-:W-:-:S05]  /*00c0*/  IMAD R0, R5, 0x400, R0 ;  /* 0x0000040005007824 */ /* 0x004fca00078e0200 */
[----:B------:R-:W-:Y:S02]  /*00d0*/  ISETP.LT.U32.AND P0, PT, R0, UR8, PT ;  /* 0x0000000800007c0c */ /* 0x000fe4000bf01070 */
[----:B------:R-:W-:-:S04]  /*00e0*/  SHF.R.S32.HI R3, RZ, 0x1f, R0 ;  /* 0x0000001fff037819 */ /* 0x000fc80000011400 */
[----:B------:R-:W-:-:S13]  /*00f0*/  ISETP.GT.AND.EX P0, PT, R2, R3, PT, P0 ;  /* 0x000000030200720c */ /* 0x000fda0003f04300 */
[----:B------:R-:W-:Y:S05]  /*0100*/  @!P0 EXIT ;  /* 0x000000000000894d */ /* 0x000fea0003800000 */
[----:B------:R-:W-:Y:S01]  /*0110*/  LOP3.LUT R2, R3, UR11, RZ, 0xfc, !PT ;  /* 0x0000000b03027c12 */ /* 0x000fe2000f8efcff */
[----:B------:R-:W0:Y:S01]  /*0120*/  LDCU.64 UR6, c[0x0][0x358] ;  /* 0x00006b00ff0677ac */ /* 0x000e220008000a00 */
[----:B------:R-:W-:Y:S02]  /*0130*/  BSSY.RECONVERGENT B0, `(.L_x_10) ;  /* 0x000001e000007945 */ /* 0x000fe40003800200 */
[----:B------:R-:W-:-:S13]  /*0140*/  ISETP.NE.U32.AND P0, PT, R2, RZ, PT ;  /* 0x000000ff0200720c */ /* 0x000fda0003f05070 */
[----:B------:R-:W-:Y:S05]  /*0150*/  @P0 BRA `(.L_x_11) ;  /* 0x0000000000540947 */ /* 0x000fea0003800000 */
[----:B------:R-:W1:Y:S01]  /*0160*/  I2F.U32.RP R4, UR10 ;  /* 0x0000000a00047d06 */ /* 0x000e620008209000 */
[----:B------:R-:W-:-:S07]  /*0170*/  ISETP.NE.U32.AND P2, PT, RZ, UR10, PT ;  /* 0x0000000aff007c0c */ /* 0x000fce000bf45070 */
[----:B-1----:R-:W1:Y:S02]  /*0180*/  MUFU.RCP R4, R4 ;  /* 0x0000000400047308 */ /* 0x002e640000001000 */
[----:B-1----:R-:W-:-:S06]  /*0190*/  IADD3 R2, PT, PT, R4, 0xffffffe, RZ ;  /* 0x0ffffffe04027810 */ /* 0x002fcc0007ffe0ff */
[----:B------:R1:W2:Y:S02]  /*01a0*/  F2I.FTZ.U32.TRUNC.NTZ R3, R2 ;  /* 0x0000000200037305 */ /* 0x0002a4000021f000 */
[----:B-1----:R-:W-:Y:S02]  /*01b0*/  IMAD.MOV.U32 R2, RZ, RZ, RZ ;  /* 0x000000ffff027224 */ /* 0x002fe400078e00ff */
[----:B--2---:R-:W-:-:S04]  /*01c0*/  IMAD.MOV R5, RZ, RZ, -R3 ;  /* 0x000000ffff057224 */ /* 0x004fc800078e0a03 */
[----:B------:R-:W-:-:S04]  /*01d0*/  IMAD R5, R5, UR10, RZ ;  /* 0x0000000a05057c24 */ /* 0x000fc8000f8e02ff */
[----:B------:R-:W-:-:S06]  /*01e0*/  IMAD.HI.U32 R3, R3, R5, R2 ;  /* 0x0000000503037227 */ /* 0x000fcc00078e0002 */
[----:B------:R-:W-:-:S05]  /*01f0*/  IMAD.HI.U32 R2, R3, R0, RZ ;  /* 0x0000000003027227 */ /* 0x000fca00078e00ff */
[----:B------:R-:W-:-:S05]  /*0200*/  IADD3 R3, PT, PT, -R2, RZ, RZ ;  /* 0x000000ff02037210 */ /* 0x000fca0007ffe1ff */
[----:B------:R-:W-:-:S05]  /*0210*/  IMAD R3, R3, UR10, R0 ;  /* 0x0000000a03037c24 */ /* 0x000fca000f8e0200 */
[----:B------:R-:W-:-:S13]  /*0220*/  ISETP.GE.U32.AND P0, PT, R3, UR10, PT ;  /* 0x0000000a03007c0c */ /* 0x000fda000bf06070 */
[----:B------:R-:W-:Y:S02]  /*0230*/  @P0 VIADD R3, R3, -UR10 ;  /* 0x8000000a03030c36 */ /* 0x000fe40008000000 */
[----:B------:R-:W-:-:S03]  /*0240*/  @P0 VIADD R2, R2, 0x1 ;  /* 0x0000000102020836 */ /* 0x000fc60000000000 */
[----:B------:R-:W-:-:S13]  /*0250*/  ISETP.GE.U32.AND P1, PT, R3, UR10, PT ;  /* 0x0000000a03007c0c */ /* 0x000fda000bf26070 */
[----:B------:R-:W-:Y:S02]  /*0260*/  @P1 IADD3 R2, PT, PT, R2, 0x1, RZ ;  /* 0x0000000102021810 */ /* 0x000fe40007ffe0ff */
[----:B------:R-:W-:-:S05]  /*0270*/  @!P2 LOP3.LUT R2, RZ, UR10, RZ, 0x33, !PT ;  /* 0x0000000aff02ac12 */ /* 0x000fca000f8e33ff */
[----:B------:R-:W-:-:S04]  /*0280*/  IMAD.MOV R3, RZ, RZ, -R2 ;  /* 0x000000ffff037224 */ /* 0x000fc800078e0a02 */
[----:B------:R-:W-:Y:S01]  /*0290*/  IMAD R3, R3, UR10, R0 ;  /* 0x0000000a03037c24 */ /* 0x000fe2000f8e0200 */
[----:B------:R-:W-:Y:S06]  /*02a0*/  BRA `(.L_x_12) ;  /* 0x0000000000187947 */ /* 0x000fec0003800000 */
.L_x_11:
[----:B------:R-:W-:-:S07]  /*02b0*/  MOV R2, 0x2d0 ;  /* 0x000002d000027802 */ /* 0x000fce0000000f00 */
[----:B0-----:R-:W-:Y:S05]  /*02c0*/  CALL.REL.NOINC `($__internal_2_$__cuda_sm20_div_s64) ;  /* 0x0000001c00547944 */ /* 0x001fea0003c00000 */
[----:B------:R-:W0:Y:S01]  /*02d0*/  LDCU UR4, c[0x0][0x3a0] ;  /* 0x00007400ff0477ac */ /* 0x000e220008000800 */
[----:B------:R-:W-:Y:S01]  /*02e0*/  IMAD.MOV R3, RZ, RZ, -R4 ;  /* 0x000000ffff037224 */ /* 0x000fe200078e0a04 */
[----:B------:R-:W-:-:S03]  /*02f0*/  MOV R2, R4 ;  /* 0x0000000400027202 */ /* 0x000fc60000000f00 */
[----:B0-----:R-:W-:-:S07]  /*0300*/  IMAD R3, R3, UR4, R0 ;  /* 0x0000000403037c24 */ /* 0x001fce000f8e0200 */
.L_x_12:
[----:B0-----:R-:W-:Y:S05]  /*0310*/  BSYNC.RECONVERGENT B0 ;  /* 0x0000000000007941 */ /* 0x001fea0003800200 */
.L_x_10:
[----:B------:R-:W0:Y:S02]  /*0320*/  LDC.64 R4, c[0x0][0x398] ;  /* 0x0000e600ff047b82 */ /* 0x000e240000000a00 */
[----:B0-----:R-:W-:-:S04]  /*0330*/  ISETP.GE.U32.AND P0, PT, R4, 0x1, PT ;  /* 0x000000010400780c */ /* 0x001fc80003f06070 */
[----:B------:R-:W-:-:S13]  /*0340*/  ISETP.GE.AND.EX P0, PT, R5, RZ, PT, P0 ;  /* 0x000000ff0500720c */ /* 0x000fda0003f06300 */
[----:B------:R-:W-:Y:S05]  /*0350*/  @!P0 EXIT ;  /* 0x000000000000894d */ /* 0x000fea0003800000 */
[----:B------:R-:W-:Y:S01]  /*0360*/  LOP3.LUT R4, R4, 0x3, RZ, 0xc0, !PT ;  /* 0x0000000304047812 */ /* 0x000fe200078ec0ff */
[----:B------:R-:W-:Y:S02]  /*0370*/  IMAD.MOV.U32 R5, RZ, RZ, RZ ;  /* 0x000000ffff057224 */ /* 0x000fe400078e00ff */
[----:B------:R-:W-:-:S07]  /*0380*/  IMAD.MOV.U32 R7, RZ, RZ, RZ ;  /* 0x000000ffff077224 */ /* 0x000fce00078e00ff */
.L_x_20:
[----:B0-----:R-:W0:Y:S01]  /*0390*/  LDCU.64 UR4, c[0x0][0x398] ;  /* 0x00007300ff0477ac */ /* 0x001e220008000a00 */
[C---:B------:R-:W-:Y:S01]  /*03a0*/  IMAD R6, R5.reuse, UR8, R0 ;  /* 0x0000000805067c24 */ /* 0x040fe2000f8e0200 */
[----:B------:R-:W-:Y:S01]  /*03b0*/  IADD3 R5, P0, PT, R5, 0x1, RZ ;  /* 0x0000000105057810 */ /* 0x000fe20007f1e0ff */
[----:B------:R-:W-:-:S03]  /*03c0*/  IMAD.MOV.U32 R14, RZ, RZ, R2 ;  /* 0x000000ffff0e7224 */ /* 0x000fc600078e0002 */
[----:B------:R-:W-:Y:S01]  /*03d0*/  IADD3.X R7, PT, PT, RZ, R7, RZ, P0, !PT ;  /* 0x00000007ff077210 */ /* 0x000fe200007fe4ff */
[----:B0-----:R-:W-:Y:S02]  /*03e0*/  UISETP.GE.U32.AND UP0, UPT, UR4, 0x4, UPT ;  /* 0x000000040400788c */ /* 0x001fe4000bf06070 */
[----:B------:R-:W-:Y:S01]  /*03f0*/  ISETP.GE.U32.AND P0, PT, R5, UR4, PT ;  /* 0x0000000405007c0c */ /* 0x000fe2000bf06070 */
[----:B------:R-:W-:Y:S01]  /*0400*/  IMAD R6, R6, UR4, RZ ;  /* 0x0000000406067c24 */ /* 0x000fe2000f8e02ff */
[----:B------:R-:W-:Y:S02]  /*0410*/  UISETP.GE.U32.AND.EX UP0, UPT, UR5, URZ, UPT, UP0 ;  /* 0x000000ff0500728c */ /* 0x000fe4000bf06100 */
[----:B------:R-:W-:-:S07]  /*0420*/  ISETP.GE.AND.EX P0, PT, R7, UR5, PT, P0 ;  /* 0x0000000507007c0c */ /* 0x000fce000bf06300 */
[----:B-1234-:R-:W-:Y:S06]  /*0430*/  BRA.U !UP0, `(.L_x_13) ;  /* 0x0000001908287547 */ /* 0x01efec000b800000 */
[----:B------:R-:W-:Y:S01]  /*0440*/  ULOP3.LUT UR4, UR4, 0xfffffffc, URZ, 0xc0, !UPT ;  /* 0xfffffffc04047892 */ /* 0x000fe2000f8ec0ff */
[----:B------:R-:W-:Y:S01]  /*0450*/  IMAD.MOV.U32 R14, RZ, RZ, R2 ;  /* 0x000000ffff0e7224 */ /* 0x000fe200078e0002 */
[----:B------:R-:W-:Y:S02]  /*0460*/  ULOP3.LUT UR5, UR5, 0x7fffffff, URZ, 0xc0, !UPT ;  /* 0x7fffffff05057892 */ /* 0x000fe4000f8ec0ff */
[----:B------:R-:W-:-:S04]  /*0470*/  UISETP.GT.U32.AND UP0, UPT, UR4, URZ, UPT ;  /* 0x000000ff0400728c */ /* 0x000fc8000bf04070 */
[----:B------:R-:W-:-:S09]  /*0480*/  UISETP.GT.AND.EX UP0, UPT, UR5, URZ, UPT, UP0 ;  /* 0x000000ff0500728c */ /* 0x000fd2000bf04300 */
[----:B------:R-:W-:Y:S05]  /*0490*/  BRA.U !UP0, `(.L_x_14) ;  /* 0x0000001508207547 */ /* 0x000fea000b800000 */
[----:B------:R-:W-:Y:S02]  /*04a0*/  UISETP.GT.U32.AND UP1, UPT, UR4, 0xc, UPT ;  /* 0x0000000c0400788c */ /* 0x000fe4000bf24070 */
[----:B------:R-:W-:Y:S02]  /*04b0*/  UPLOP3.LUT UP0, UPT, UPT, UPT, UPT, 0x80, 0x8 ;  /* 0x000000000008789c */ /* 0x000fe40003f0f070 */
[----:B------:R-:W-:-:S09]  /*04c0*/  UISETP.GT.AND.EX UP1, UPT, UR5, URZ, UPT, UP1 ;  /* 0x000000ff0500728c */ /* 0x000fd2000bf24310 */
[----:B------:R-:W-:Y:S05]  /*04d0*/  BRA.U !UP1, `(.L_x_15) ;  /* 0x0000000d094c7547 */ /* 0x000fea000b800000 */
[----:B------:R-:W0:Y:S01]  /*04e0*/  LDCU.64 UR10, c[0x0][0x380] ;  /* 0x00007000ff0a77ac */ /* 0x000e220008000a00 */
[----:B------:R-:W1:Y:S01]  /*04f0*/  LDC.64 R10, c[0x0][0x390] ;  /* 0x0000e400ff0a7b82 */ /* 0x000e620000000a00 */
[----:B------:R-:W-:Y:S01]  /*0500*/  SHF.R.S64 R8, RZ, 0x1d, R3 ;  /* 0x0000001dff087819 */ /* 0x000fe20000001003 */
[----:B------:R-:W2:Y:S01]  /*0510*/  LDCU UR14, c[0x0][0x3a0] ;  /* 0x00007400ff0e77ac */ /* 0x000ea20008000800 */
[----:B------:R-:W3:Y:S01]  /*0520*/  LDCU.64 UR12, c[0x0][0x388] ;  /* 0x00007100ff0c77ac */ /* 0x000ee20008000a00 */
[----:B------:R-:W-:Y:S01]  /*0530*/  UPLOP3.LUT UP0, UPT, UPT, UPT, UPT, 0x40, 0x4 ;  /* 0x000000000004789c */ /* 0x000fe20003f0e870 */
[----:B0-----:R-:W-:-:S04]  /*0540*/  IADD3 R8, P1, PT, R8, UR10, RZ ;  /* 0x0000000a08087c10 */ /* 0x001fc8000ff3e0ff */
[----:B--23--:R-:W-:-:S09]  /*0550*/  LEA.HI.X.SX32 R9, R3, UR11, 0x3, P1 ;  /* 0x0000000b03097c11 */ /* 0x00cfd200088f1eff */
.L_x_16:
[----:B--2---:R-:W-:Y:S01]  /*0560*/  SHF.R.S64 R16, RZ, 0x1d, R14 ;  /* 0x0000001dff107819 */ /* 0x004fe2000000100e */
[----:B------:R-:W2:Y:S03]  /*0570*/  LDG.E.64 R12, desc[UR6][R8.64] ;  /* 0x00000006080c7981 */ /* 0x000ea6000c1e1b00 */
[----:B------:R-:W-:-:S04]  /*0580*/  IADD3 R16, P1, PT, R16, UR12, RZ ;  /* 0x0000000c10107c10 */ /* 0x000fc8000ff3e0ff */
[----:B------:R-:W-:-:S06]  /*0590*/  LEA.HI.X.SX32 R17, R14, UR13, 0x3, P1 ;  /* 0x0000000d0e117c11 */ /* 0x000fcc00088f1eff */
[----:B------:R-:W2:Y:S01]  /*05a0*/  LDG.E.64 R16, desc[UR6][R16.64] ;  /* 0x0000000610107981 */ /* 0x000ea2000c1e1b00 */
[----:B------:R-:W-:-:S04]  /*05b0*/  IADD3 R20, PT, PT, R14, UR14, RZ ;  /* 0x0000000e0e147c10 */ /* 0x000fc8000fffe0ff */
[----:B------:R-:W-:-:S04]  /*05c0*/  SHF.R.S64 R14, RZ, 0x1d, R20 ;  /* 0x0000001dff0e7819 */ /* 0x000fc80000001014 */
[----:B------:R-:W-:Y:S01]  /*05d0*/  IADD3 R14, P1, PT, R14, UR12, RZ ;  /* 0x0000000c0e0e7c10 */ /* 0x000fe2000ff3e0ff */
[-C--:B--2---:R-:W-:Y:S02]  /*05e0*/  IMAD R15, R17, R12.reuse, RZ ;  /* 0x0000000c110f7224 */ /* 0x084fe400078e02ff */
[----:B------:R-:W-:-:S04]  /*05f0*/  IMAD.WIDE.U32 R18, R16, R12, RZ ;  /* 0x0000000c10127225 */ /* 0x000fc800078e00ff */
[----:B------:R-:W-:Y:S01]  /*0600*/  IMAD R13, R13, R16, R15 ;  /* 0x000000100d0d7224 */ /* 0x000fe200078e020f */
[----:B------:R-:W-:Y:S01]  /*0610*/  LEA.HI.X.SX32 R15, R20, UR13, 0x3, P1 ;  /* 0x0000000d140f7c11 */ /* 0x000fe200088f1eff */
[----:B------:R-:W-:Y:S02]  /*0620*/  IMAD.MOV.U32 R24, RZ, RZ, R18 ;  /* 0x000000ffff187224 */ /* 0x000fe400078e0012 */
[----:B------:R-:W-:Y:S02]  /*0630*/  IMAD.IADD R25, R19, 0x1, R13 ;  /* 0x0000000113197824 */ /* 0x000fe400078e020d */
[----:B-1----:R-:W-:-:S05]  /*0640*/  IMAD.WIDE R12, R6, 0x8, R10 ;  /* 0x00000008060c7825 */ /* 0x002fca00078e020a */
[----:B------:R0:W-:Y:S04]  /*0650*/  STG.E.64 desc[UR6][R12.64], R24 ;  /* 0x000000180c007986 */ /* 0x0001e8000c101b06 */
[----:B------:R-:W2:Y:S04]  /*0660*/  LDG.E.64 R14, desc[UR6][R14.64] ;  /* 0x000000060e0e7981 */ /* 0x000ea8000c1e1b00 */
        /* <DEDUP_REMOVED lines=9> */
[----:B------:R-:W-:-:S05]  /*0700*/  IMAD.IADD R27, R21, 0x1, R17 ;  /* 0x00000001151b7824 */ /* 0x000fca00078e0211 */
        /* <DEDUP_REMOVED lines=10> */
[----:B0-----:R-:W-:Y:S02]  /*07b0*/  IMAD.MOV.U32 R24, RZ, RZ, R20 ;  /* 0x000000ffff187224 */ /* 0x001fe400078e0014 */
        /* <DEDUP_REMOVED lines=11> */
[----:B-1----:R-:W-:Y:S02]  /*0870*/  IMAD.MOV.U32 R26, RZ, RZ, R20 ;  /* 0x000000ffff1a7224 */ /* 0x002fe400078e0014 */
        /* <DEDUP_REMOVED lines=9> */
[----:B0-----:R-:W-:Y:S02]  /*0910*/  IMAD R25, R21, R18, R15 ;  /* 0x0000001215197224 */ /* 0x001fe400078e020f */
[----:B------:R-:W-:Y:S01]  /*0920*/  VIADD R21, R6, 0x4 ;  /* 0x0000000406157836 */ /* 0x000fe20000000000 */
[----:B------:R-:W-:Y:S01]  /*0930*/  LEA.HI.X.SX32 R15, R22, UR13, 0x3, P1 ;  /* 0x0000000d160f7c11 */ /* 0x000fe200088f1eff */
[----:B------:R-:W-:Y:S01]  /*0940*/  IMAD.IADD R25, R17, 0x1, R25 ;  /* 0x0000000111197824 */ /* 0x000fe200078e0219 */
[----:B------:R-:W-:Y:S01]  /*0950*/  MOV R24, R16 ;  /* 0x0000001000187202 */ /* 0x000fe20000000f00 */
[----:B-1----:R-:W-:-:S05]  /*0960*/  IMAD.WIDE R12, R21, 0x8, R10 ;  /* 0x00000008150c7825 */ /* 0x002fca00078e020a */
[----:B------:R0:W-:Y:S04]  /*0970*/  STG.E.64 desc[UR6][R12.64], R24 ;  /* 0x000000180c007986 */ /* 0x0001e8000c101b06 */
[----:B------:R-:W2:Y:S04]  /*0980*/  LDG.E.64 R14, desc[UR6][R14.64] ;  /* 0x000000060e0e7981 */ /* 0x000ea8000c1e1b00 */
[----:B------:R-:W2:Y:S01]  /*0990*/  LDG.E.64 R16, desc[UR6][R8.64] ;  /* 0x0000000608107981 */ /* 0x000ea2000c1e1b00 */
[----:B------:R-:W-:-:S05]  /*09a0*/  VIADD R22, R22, UR14 ;  /* 0x0000000e16167c36 */ /* 0x000fca0008000000 */
[----:B------:R-:W-:-:S04]  /*09b0*/  SHF.R.S64 R18, RZ, 0x1d, R22 ;  /* 0x0000001dff127819 */ /* 0x000fc80000001016 */
[----:B------:R-:W-:Y:S01]  /*09c0*/  IADD3 R18, P1, PT, R18, UR12, RZ ;  /* 0x0000000c12127c10 */ /* 0x000fe2000ff3e0ff */
[-C--:B--2---:R-:W-:Y:S02]  /*09d0*/  IMAD R19, R15, R16.reuse, RZ ;  /* 0x000000100f137224 */ /* 0x084fe400078e02ff */
[----:B------:R-:W-:-:S04]  /*09e0*/  IMAD.WIDE.U32 R20, R14, R16, RZ ;  /* 0x000000100e147225 */ /* 0x000fc800078e00ff */
[----:B------:R-:W-:Y:S01]  /*09f0*/  IMAD R17, R17, R14, R19 ;  /* 0x0000000e11117224 */ /* 0x000fe200078e0213 */
[----:B------:R-:W-:Y:S02]  /*0a00*/  LEA.HI.X.SX32 R19, R22, UR13, 0x3, P1 ;  /* 0x0000000d16137c11 */ /* 0x000fe400088f1eff */
[----:B------:R-:W-:Y:S01]  /*0a10*/  MOV R26, R20 ;  /* 0x00000014001a7202 */ /* 0x000fe20000000f00 */
[----:B------:R-:W-:-:S05]  /*0a20*/  IMAD.IADD R27, R21, 0x1, R17 ;  /* 0x00000001151b7824 */ /* 0x000fca00078e0211 */
        /* <DEDUP_REMOVED lines=10> */
[----:B0-----:R-:W-:Y:S01]  /*0ad0*/  MOV R24, R20 ;  /* 0x0000001400187202 */ /* 0x001fe20000000f00 */
        /* <DEDUP_REMOVED lines=11> */
[----:B-1----:R-:W-:Y:S01]  /*0b90*/  MOV R26, R20 ;  /* 0x00000014001a7202 */ /* 0x002fe20000000f00 */
        /* <DEDUP_REMOVED lines=9> */
[----:B0-----:R-:W-:Y:S02]  /*0c30*/  IMAD R25, R21, R18, R15 ;  /* 0x0000001215197224 */ /* 0x001fe400078e020f */
[----:B------:R-:W-:Y:S01]  /*0c40*/  VIADD R21, R6, 0x8 ;  /* 0x0000000806157836 */ /* 0x000fe20000000000 */
[----:B------:R-:W-:Y:S01]  /*0c50*/  LEA.HI.X.SX32 R15, R22, UR13, 0x3, P1 ;  /* 0x0000000d160f7c11 */ /* 0x000fe200088f1eff */
[----:B------:R-:W-:Y:S01]  /*0c60*/  IMAD.MOV.U32 R24, RZ, RZ, R16 ;  /* 0x000000ffff187224 */ /* 0x000fe200078e0010 */
[----:B------:R-:W-:Y:S01]  /*0c70*/  IADD3 R25, PT, PT, R17, R25, RZ ;  /* 0x0000001911197210 */ /* 0x000fe20007ffe0ff */
        /* <DEDUP_REMOVED lines=10> */
[----:B------:R-:W-:Y:S01]  /*0d20*/  LEA.HI.X.SX32 R19, R22, UR13, 0x3, P1 ;  /* 0x0000000d16137c11 */ /* 0x000fe200088f1eff */
[----:B------:R-:W-:-:S03]  /*0d30*/  IMAD.MOV.U32 R26, RZ, RZ, R20 ;  /* 0x000000ffff1a7224 */ /* 0x000fc600078e0014 */
[----:B------:R-:W-:-:S05]  /*0d40*/  IADD3 R27, PT, PT, R21, R17, RZ ;  /* 0x00000011151b7210 */ /* 0x000fca0007ffe0ff */
        /* <DEDUP_REMOVED lines=10> */
[----:B0-----:R-:W-:-:S03]  /*0df0*/  IMAD.MOV.U32 R24, RZ, RZ, R20 ;  /* 0x000000ffff187224 */ /* 0x001fc600078e0014 */
[----:B------:R-:W-:-:S05]  /*0e00*/  IADD3 R25, PT, PT, R21, R15, RZ ;  /* 0x0000000f15197210 */ /* 0x000fca0007ffe0ff */
[----:B------:R-:W-:Y:S04]  /*0e10*/  STG.E.64 desc[UR6][R12.64+0x10], R24 ;  /* 0x000010180c007986 */ /* 0x000fe8000c101b06 */
        /* <DEDUP_REMOVED lines=9> */
[----:B-1----:R-:W-:-:S03]  /*0eb0*/  IMAD.MOV.U32 R26, RZ, RZ, R20 ;  /* 0x000000ffff1a7224 */ /* 0x002fc600078e0014 */
[----:B------:R-:W-:-:S05]  /*0ec0*/  IADD3 R27, PT, PT, R21, R15, RZ ;  /* 0x0000000f151b7210 */ /* 0x000fca0007ffe0ff */
[----:B------:R0:W-:Y:S04]  /*0ed0*/  STG.E.64 desc[UR6][R12.64+0x18], R26 ;  /* 0x0000181a0c007986 */ /* 0x0001e8000c101b06 */
[----:B------:R-:W2:Y:S04]  /*0ee0*/  LDG.E.64 R18, desc[UR6][R18.64] ;  /* 0x0000000612127981 */ /* 0x000ea8000c1e1b00 */
[----:B------:R-:W2:Y:S01]  /*0ef0*/  LDG.E.64 R20, desc[UR6][R8.64] ;  /* 0x0000000608147981 */ /* 0x000ea2000c1e1b00 */
[----:B------:R-:W-:Y:S01]  /*0f00*/  VIADD R22, R22, UR14 ;  /* 0x0000000e16167c36 */ /* 0x000fe20008000000 */
[----:B------:R-:W-:-:S04]  /*0f10*/  IADD3 R23, PT, PT, R6, 0xc, RZ ;  /* 0x0000000c06177810 */ /* 0x000fc80007ffe0ff */
[----:B------:R-:W-:-:S04]  /*0f20*/  SHF.R.S64 R14, RZ, 0x1d, R22 ;  /* 0x0000001dff0e7819 */ /* 0x000fc80000001016 */
[----:B------:R-:W-:Y:S01]  /*0f30*/  IADD3 R14, P1, PT, R14, UR12, RZ ;  /* 0x0000000c0e0e7c10 */ /* 0x000fe2000ff3e0ff */
[----:B0-----:R-:W-:-:S04]  /*0f40*/  IMAD.WIDE R12, R23, 0x8, R10 ;  /* 0x00000008170c7825 */ /* 0x001fc800078e020a */
        /* <DEDUP_REMOVED lines=19> */
[----:B------:R-:W3:Y:S04]  /*1080*/  LDG.E.64 R14, desc[UR6][R22.64] ;  /* 0x00000006160e7981 */ /* 0x000ee8000c1e1b00 */
[----:B------:R-:W3:Y:S01]  /*1090*/  LDG.E.64 R16, desc[UR6][R8.64] ;  /* 0x0000000608107981 */ /* 0x000ee2000c1e1b00 */
[----:B------:R-:W-:-:S04]  /*10a0*/  IADD3 R24, PT, PT, R24, UR14, RZ ;  /* 0x0000000e18187c10 */ /* 0x000fc8000fffe0ff */
[----:B------:R-:W-:-:S04]  /*10b0*/  SHF.R.S64 R18, RZ, 0x1d, R24 ;  /* 0x0000001dff127819 */ /* 0x000fc80000001018 */
[----:B------:R-:W-:-:S04]  /*10c0*/  IADD3 R18, P1, PT, R18, UR12, RZ ;  /* 0x0000000c12127c10 */ /* 0x000fc8000ff3e0ff */
[----:B------:R-:W-:Y:S01]  /*10d0*/  LEA.HI.X.SX32 R19, R24, UR13, 0x3, P1 ;  /* 0x0000000d18137c11 */ /* 0x000fe200088f1eff */
[-C--:B---3--:R-:W-:Y:S02]  /*10e0*/  IMAD R15, R15, R16.reuse, RZ ;  /* 0x000000100f0f7224 */ /* 0x088fe400078e02ff */
[----:B0-----:R-:W-:-:S04]  /*10f0*/  IMAD.WIDE.U32 R20, R14, R16, RZ ;  /* 0x000000100e147225 */ /* 0x001fc800078e00ff */
[----:B------:R-:W-:-:S04]  /*1100*/  IMAD R15, R17, R14, R15 ;  /* 0x0000000e110f7224 */ /* 0x000fc800078e020f */
[----:B------:R-:W-:-:S05]  /*1110*/  IMAD.IADD R21, R21, 0x1, R15 ;  /* 0x0000000115157824 */ /* 0x000fca00078e020f */
[----:B------:R2:W-:Y:S04]  /*1120*/  STG.E.64 desc[UR6][R12.64+0x10], R20 ;  /* 0x000010140c007986 */ /* 0x0005e8000c101b06 */
[----:B------:R-:W3:Y:S04]  /*1130*/  LDG.E.64 R18, desc[UR6][R18.64] ;  /* 0x0000000612127981 */ /* 0x000ee8000c1e1b00 */
[----:B------:R-:W3:Y:S01]  /*1140*/  LDG.E.64 R14, desc[UR6][R8.64] ;  /* 0x00000006080e7981 */ /* 0x000ee2000c1e1b00 */
[----:B------:R-:W-:-:S04]  /*1150*/  UIADD3 UR4, UP1, UPT, UR4, -0x10, URZ ;  /* 0xfffffff004047890 */ /* 0x000fc8000ff3e0ff */
[----:B------:R-:W-:Y:S02]  /*1160*/  UIADD3.X UR5, UPT, UPT, UR5, -0x1, URZ, UP1, !UPT ;  /* 0xffffffff05057890 */ /* 0x000fe40008ffe4ff */
[----:B------:R-:W-:-:S04]  /*1170*/  UISETP.GT.U32.AND UP1, UPT, UR4, 0xc, UPT ;  /* 0x0000000c0400788c */ /* 0x000fc8000bf24070 */
[----:B------:R-:W-:Y:S01]  /*1180*/  UISETP.GT.AND.EX UP1, UPT, UR5, URZ, UPT, UP1 ;  /* 0x000000ff0500728c */ /* 0x000fe2000bf24310 */
[----:B------:R-:W-:Y:S02]  /*1190*/  VIADD R6, R6, 0x10 ;  /* 0x0000001006067836 */ /* 0x000fe40000000000 */
[-C--:B---3--:R-:W-:Y:S02]  /*11a0*/  IMAD R23, R19, R14.reuse, RZ ;  /* 0x0000000e13177224 */ /* 0x088fe400078e02ff */
[----:B------:R-:W-:-:S04]  /*11b0*/  IMAD.WIDE.U32 R16, R18, R14, RZ ;  /* 0x0000000e12107225 */ /* 0x000fc800078e00ff */
[----:B------:R-:W-:-:S05]  /*11c0*/  IMAD R23, R15, R18, R23 ;  /* 0x000000120f177224 */ /* 0x000fca00078e0217 */
[----:B------:R-:W-:-:S05]  /*11d0*/  IADD3 R17, PT, PT, R17, R23, RZ ;  /* 0x0000001711117210 */ /* 0x000fca0007ffe0ff */
[----:B------:R2:W-:Y:S01]  /*11e0*/  STG.E.64 desc[UR6][R12.64+0x18], R16 ;  /* 0x000018100c007986 */ /* 0x0005e2000c101b06 */
[----:B------:R-:W-:Y:S01]  /*11f0*/  IADD3 R14, PT, PT, R24, UR14, RZ ;  /* 0x0000000e180e7c10 */ /* 0x000fe2000fffe0ff */
[----:B------:R-:W-:Y:S06]  /*1200*/  BRA.U UP1, `(.L_x_16) ;  /* 0xfffffff101d47547 */ /* 0x000fec000b83ffff */
.L_x_15:
[----:B------:R-:W-:-:S04]  /*1210*/  UISETP.GT.U32.AND UP1, UPT, UR4, 0x4, UPT ;  /* 0x000000040400788c */ /* 0x000fc8000bf24070 */
[----:B------:R-:W-:-:S09]  /*1220*/  UISETP.GT.AND.EX UP1, UPT, UR5, URZ, UPT, UP1 ;  /* 0x000000ff0500728c */ /* 0x000fd2000bf24310 */
[----:B------:R-:W-:Y:S05]  /*1230*/  BRA.U !UP1, `(.L_x_17) ;  /* 0x0000000509ac7547 */ /* 0x000fea000b800000 */
[----:B------:R-:W0:Y:S01]  /*1240*/  LDCU.128 UR12, c[0x0][0x380] ;  /* 0x00007000ff0c77ac */ /* 0x000e220008000c00 */
[----:B--2---:R-:W-:Y:S01]  /*1250*/  SHF.R.S64 R16, RZ, 0x1d, R14 ;  /* 0x0000001dff107819 */ /* 0x004fe2000000100e */
[----:B------:R-:W1:Y:S01]  /*1260*/  LDC.64 R10, c[0x0][0x390] ;  /* 0x0000e400ff0a7b82 */ /* 0x000e620000000a00 */
[----:B------:R-:W-:Y:S01]  /*1270*/  SHF.R.S64 R8, RZ, 0x1d, R3 ;  /* 0x0000001dff087819 */ /* 0x000fe20000001003 */
[----:B------:R-:W2:Y:S01]  /*1280*/  LDCU UR10, c[0x0][0x3a0] ;  /* 0x00007400ff0a77ac */ /* 0x000ea20008000800 */
[----:B0-----:R-:W-:Y:S02]  /*1290*/  IADD3 R16, P1, PT, R16, UR14, RZ ;  /* 0x0000000e10107c10 */ /* 0x001fe4000ff3e0ff */
[----:B------:R-:W-:Y:S02]  /*12a0*/  IADD3 R8, P2, PT, R8, UR12, RZ ;  /* 0x0000000c08087c10 */ /* 0x000fe4000ff5e0ff */
[----:B------:R-:W-:Y:S02]  /*12b0*/  LEA.HI.X.SX32 R17, R14, UR15, 0x3, P1 ;  /* 0x0000000f0e117c11 */ /* 0x000fe400088f1eff */
[----:B------:R-:W-:-:S04]  /*12c0*/  LEA.HI.X.SX32 R9, R3, UR13, 0x3, P2 ;  /* 0x0000000d03097c11 */ /* 0x000fc800090f1eff */
[----:B------:R-:W3:Y:S04]  /*12d0*/  LDG.E.64 R16, desc[UR6][R16.64] ;  /* 0x0000000610107981 */ /* 0x000ee8000c1e1b00 */
[----:B------:R-:W3:Y:S01]  /*12e0*/  LDG.E.64 R12, desc[UR6][R8.64] ;  /* 0x00000006080c7981 */ /* 0x000ee2000c1e1b00 */
[----:B--2---:R-:W-:-:S05]  /*12f0*/  VIADD R18, R14, UR10 ;  /* 0x0000000a0e127c36 */ /* 0x004fca0008000000 */
[----:B------:R-:W-:-:S04]  /*1300*/  SHF.R.S64 R22, RZ, 0x1d, R18 ;  /* 0x0000001dff167819 */ /* 0x000fc80000001012 */
[----:B------:R-:W-:-:S04]  /*1310*/  IADD3 R22, P1, PT, R22, UR14, RZ ;  /* 0x0000000e16167c10 */ /* 0x000fc8000ff3e0ff */
[----:B------:R-:W-:Y:S01]  /*1320*/  LEA.HI.X.SX32 R23, R18, UR15, 0x3, P1 ;  /* 0x0000000f12177c11 */ /* 0x000fe200088f1eff */
[-C--:B---3--:R-:W-:Y:S02]  /*1330*/  IMAD R19, R17, R12.reuse, RZ ;  /* 0x0000000c11137224 */ /* 0x088fe400078e02ff */
[----:B------:R-:W-:-:S04]  /*1340*/  IMAD.WIDE.U32 R14, R16, R12, RZ ;  /* 0x0000000c100e7225 */ /* 0x000fc800078e00ff */
[----:B------:R-:W-:Y:S02]  /*1350*/  IMAD R19, R13, R16, R19 ;  /* 0x000000100d137224 */ /* 0x000fe400078e0213 */
[----:B-1----:R-:W-:-:S03]  /*1360*/  IMAD.WIDE R12, R6, 0x8, R10 ;  /* 0x00000008060c7825 */ /* 0x002fc600078e020a */
[----:B------:R-:W-:Y:S01]  /*1370*/  IADD3 R27, PT, PT, R15, R19, RZ ;  /* 0x000000130f1b7210 */ /* 0x000fe20007ffe0ff */
[----:B------:R-:W-:-:S05]  /*1380*/  IMAD.MOV.U32 R26, RZ, RZ, R14 ;  /* 0x000000ffff1a7224 */ /* 0x000fca00078e000e */
[----:B------:R0:W-:Y:S04]  /*1390*/  STG.E.64 desc[UR6][R12.64], R26 ;  /* 0x0000001a0c007986 */ /* 0x0001e8000c101b06 */
[----:B------:R-:W2:Y:S04]  /*13a0*/  LDG.E.64 R14, desc[UR6][R22.64] ;  /* 0x00000006160e7981 */ /* 0x000ea8000c1e1b00 */
[----:B------:R-:W2:Y:S01]  /*13b0*/  LDG.E.64 R16, desc[UR6][R8.64] ;  /* 0x0000000608107981 */ /* 0x000ea2000c1e1b00 */
[----:B------:R-:W-:-:S04]  /*13c0*/  IADD3 R24, PT, PT, R18, UR10, RZ ;  /* 0x0000000a12187c10 */ /* 0x000fc8000fffe0ff */
[----:B------:R-:W-:-:S04]  /*13d0*/  SHF.R.S64 R18, RZ, 0x1d, R24 ;  /* 0x0000001dff127819 */ /* 0x000fc80000001018 */
[----:B------:R-:W-:-:S04]  /*13e0*/  IADD3 R18, P1, PT, R18, UR14, RZ ;  /* 0x0000000e12127c10 */ /* 0x000fc8000ff3e0ff */
[----:B------:R-:W-:Y:S01]  /*13f0*/  LEA.HI.X.SX32 R19, R24, UR15, 0x3, P1 ;  /* 0x0000000f18137c11 */ /* 0x000fe200088f1eff */
[-C--:B--2---:R-:W-:Y:S02]  /*1400*/  IMAD R15, R15, R16.reuse, RZ ;  /* 0x000000100f0f7224 */ /* 0x084fe400078e02ff */
[----:B------:R-:W-:-:S04]  /*1410*/  IMAD.WIDE.U32 R20, R14, R16, RZ ;  /* 0x000000100e147225 */ /* 0x000fc800078e00ff */
[----:B------:R-:W-:Y:S01]  /*1420*/  IMAD R15, R17, R14, R15 ;  /* 0x0000000e110f7224 */ /* 0x000fe200078e020f */
[----:B------:R-:W-:-:S03]  /*1430*/  MOV R28, R20 ;  /* 0x00000014001c7202 */ /* 0x000fc60000000f00 */
[----:B------:R-:W-:-:S05]  /*1440*/  IMAD.IADD R29, R21, 0x1, R15 ;  /* 0x00000001151d7824 */ /* 0x000fca00078e020f */
        /* <DEDUP_REMOVED lines=27> */
[----:B------:R-:W-:Y:S01]  /*1600*/  VIADD R22, R22, UR10 ;  /* 0x0000000a16167c36 */ /* 0x000fe20008000000 */
[----:B------:R-:W-:-:S04]  /*1610*/  IADD3 R23, PT, PT, R6, 0x4, RZ ;  /* 0x0000000406177810 */ /* 0x000fc80007ffe0ff */
[----:B------:R-:W-:Y:S01]  /*1620*/  SHF.R.S64 R14, RZ, 0x1d, R22 ;  /* 0x0000001dff0e7819 */ /* 0x000fe20000001016 */
[----:B------:R-:W-:-:S03]  /*1630*/  IMAD.WIDE R10, R23, 0x8, R10 ;  /* 0x00000008170a7825 */ /* 0x000fc600078e020a */
        /* <DEDUP_REMOVED lines=9> */
[----:B0-----:R-:W2:Y:S01]  /*16d0*/  LDG.E.64 R12, desc[UR6][R8.64] ;  /* 0x00000006080c7981 */ /* 0x001ea2000c1e1b00 */
        /* <DEDUP_REMOVED lines=12> */
[----:B------:R-:W-:-:S04]  /*17a0*/  IADD3 R14, PT, PT, R24, UR10, RZ ;  /* 0x0000000a180e7c10 */ /* 0x000fc8000fffe0ff */
[----:B------:R-:W-:-:S04]  /*17b0*/  SHF.R.S64 R12, RZ, 0x1d, R14 ;  /* 0x0000001dff0c7819 */ /* 0x000fc8000000100e */
[----:B------:R-:W-:Y:S01]  /*17c0*/  IADD3 R12, P1, PT, R12, UR14, RZ ;  /* 0x0000000e0c0c7c10 */ /* 0x000fe2000ff3e0ff */
[-C--:B--2---:R-:W-:Y:S02]  /*17d0*/  IMAD R13, R17, R18.reuse, RZ ;  /* 0x00000012110d7224 */ /* 0x084fe400078e02ff */
[----:B-1----:R-:W-:-:S04]  /*17e0*/  IMAD.WIDE.U32 R20, R16, R18, RZ ;  /* 0x0000001210147225 */ /* 0x002fc800078e00ff */
[----:B------:R-:W-:Y:S01]  /*17f0*/  IMAD R19, R19, R16, R13 ;  /* 0x0000001013137224 */ /* 0x000fe200078e020d */
[----:B------:R-:W-:-:S03]  /*1800*/  LEA.HI.X.SX32 R13, R14, UR15, 0x3, P1 ;  /* 0x0000000f0e0d7c11 */ /* 0x000fc600088f1eff */
[----:B------:R-:W-:-:S05]  /*1810*/  IMAD.IADD R21, R21, 0x1, R19 ;  /* 0x0000000115157824 */ /* 0x000fca00078e0213 */
[----:B------:R0:W-:Y:S04]  /*1820*/  STG.E.64 desc[UR6][R10.64+0x10], R20 ;  /* 0x000010140a007986 */ /* 0x0001e8000c101b06 */
[----:B------:R-:W2:Y:S04]  /*1830*/  LDG.E.64 R8, desc[UR6][R8.64] ;  /* 0x0000000608087981 */ /* 0x000ea8000c1e1b00 */
[----:B------:R-:W2:Y:S01]  /*1840*/  LDG.E.64 R12, desc[UR6][R12.64] ;  /* 0x000000060c0c7981 */ /* 0x000ea2000c1e1b00 */
[----:B------:R-:W-:Y:S01]  /*1850*/  UIADD3 UR4, UP0, UPT, UR4, -0x8, URZ ;  /* 0xfffffff804047890 */ /* 0x000fe2000ff1e0ff */
[----:B------:R-:W-:Y:S01]  /*1860*/  VIADD R6, R6, 0x8 ;  /* 0x0000000806067836 */ /* 0x000fe20000000000 */
[----:B------:R-:W-:-:S02]  /*1870*/  IADD3 R14, PT, PT, R14, UR10, RZ ;  /* 0x0000000a0e0e7c10 */ /* 0x000fc4000fffe0ff */
[----:B------:R-:W-:Y:S02]  /*1880*/  UIADD3.X UR5, UPT, UPT, UR5, -0x1, URZ, UP0, !UPT ;  /* 0xffffffff05057890 */ /* 0x000fe400087fe4ff */
[----:B------:R-:W-:Y:S01]  /*1890*/  UPLOP3.LUT UP0, UPT, UPT, UPT, UPT, 0x40, 0x4 ;  /* 0x000000000004789c */ /* 0x000fe20003f0e870 */
[-C--:B--2---:R-:W-:Y:S02]  /*18a0*/  IMAD R15, R13, R8.reuse, RZ ;  /* 0x000000080d0f7224 */ /* 0x084fe400078e02ff */
[----:B------:R-:W-:-:S04]  /*18b0*/  IMAD.WIDE.U32 R16, R12, R8, RZ ;  /* 0x000000080c107225 */ /* 0x000fc800078e00ff */
[----:B------:R-:W-:-:S05]  /*18c0*/  IMAD R15, R9, R12, R15 ;  /* 0x0000000c090f7224 */ /* 0x000fca00078e020f */
[----:B------:R-:W-:-:S05]  /*18d0*/  IADD3 R17, PT, PT, R17, R15, RZ ;  /* 0x0000000f11117210 */ /* 0x000fca0007ffe0ff */
[----:B------:R0:W-:Y:S02]  /*18e0*/  STG.E.64 desc[UR6][R10.64+0x18], R16 ;  /* 0x000018100a007986 */ /* 0x0001e4000c101b06 */
.L_x_17:
[----:B------:R-:W-:-:S04]  /*18f0*/  UISETP.NE.U32.AND UP1, UPT, UR4, URZ, UPT ;  /* 0x000000ff0400728c */ /* 0x000fc8000bf25070 */
[----:B------:R-:W-:-:S09]  /*1900*/  UISETP.NE.OR.EX UP0, UPT, UR5, URZ, UP0, UP1 ;  /* 0x000000ff0500728c */ /* 0x000fd20008705710 */
[----:B------:R-:W-:Y:S05]  /*1910*/  BRA.U !UP0, `(.L_x_13) ;  /* 0x0000000108f07547 */ /* 0x000fea000b800000 */
.L_x_14:
[----:B------:R-:W1:Y:S01]  /*1920*/  LDCU.64 UR10, c[0x0][0x380] ;  /* 0x00007000ff0a77ac */ /* 0x000e620008000a00 */
[----:B0-----:R-:W0:Y:S01]  /*1930*/  LDC.64 R10, c[0x0][0x390] ;  /* 0x0000e400ff0a7b82 */ /* 0x001e220000000a00 */
[----:B------:R-:W-:Y:S01]  /*1940*/  SHF.R.S64 R8, RZ, 0x1d, R3 ;  /* 0x0000001dff087819 */ /* 0x000fe20000001003 */
[----:B------:R-:W3:Y:S01]  /*1950*/  LDCU UR14, c[0x0][0x3a0] ;  /* 0x00007400ff0e77ac */ /* 0x000ee20008000800 */
[----:B------:R-:W4:Y:S02]  /*1960*/  LDCU.64 UR12, c[0x0][0x388] ;  /* 0x00007100ff0c77ac */ /* 0x000f240008000a00 */
[----:B-1----:R-:W-:-:S04]  /*1970*/  IADD3 R8, P1, PT, R8, UR10, RZ ;  /* 0x0000000a08087c10 */ /* 0x002fc8000ff3e0ff */
[----:B---34-:R-:W-:-:S09]  /*1980*/  LEA.HI.X.SX32 R9, R3, UR11, 0x3, P1 ;  /* 0x0000000b03097c11 */ /* 0x018fd200088f1eff */
.L_x_18:
[----:B-12---:R-:W-:Y:S01]  /*1990*/  SHF.R.S64 R16, RZ, 0x1d, R14 ;  /* 0x0000001dff107819 */ /* 0x006fe2000000100e */
[----:B------:R-:W2:Y:S03]  /*19a0*/  LDG.E.64 R12, desc[UR6][R8.64] ;  /* 0x00000006080c7981 */ /* 0x000ea6000c1e1b00 */
[----:B------:R-:W-:-:S04]  /*19b0*/  IADD3 R16, P1, PT, R16, UR12, RZ ;  /* 0x0000000c10107c10 */ /* 0x000fc8000ff3e0ff */
[----:B------:R-:W-:-:S06]  /*19c0*/  LEA.HI.X.SX32 R17, R14, UR13, 0x3, P1 ;  /* 0x0000000d0e117c11 */ /* 0x000fcc00088f1eff */
        /* <DEDUP_REMOVED lines=9> */
[----:B------:R-:W-:Y:S01]  /*1a60*/  IADD3 R25, PT, PT, R19, R13, RZ ;  /* 0x0000000d13197210 */ /* 0x000fe20007ffe0ff */
[----:B0-----:R-:W-:-:S05]  /*1a70*/  IMAD.WIDE R12, R6, 0x8, R10 ;  /* 0x00000008060c7825 */ /* 0x001fca00078e020a */
        /* <DEDUP_REMOVED lines=12> */
[----:B------:R1:W-:Y:S04]  /*1b40*/  STG.E.64 desc[UR6][R12.64+0x8], R26 ;  /* 0x0000081a0c007986 */ /* 0x0003e8000c101b06 */
[----:B------:R-:W2:Y:S04]  /*1b50*/  LDG.E.64 R14, desc[UR6][R22.64] ;  /* 0x00000006160e7981 */ /* 0x000ea8000c1e1b00 */
[----:B------:R-:W2:Y:S01]  /*1b60*/  LDG.E.64 R16, desc[UR6][R8.64] ;  /* 0x0000000608107981 */ /* 0x000ea2000c1e1b00 */
[----:B0-----:R-:W-:-:S05]  /*1b70*/  VIADD R24, R20, UR14 ;  /* 0x0000000e14187c36 */ /* 0x001fca0008000000 */
[----:B------:R-:W-:-:S04]  /*1b80*/  SHF.R.S64 R18, RZ, 0x1d, R24 ;  /* 0x0000001dff127819 */ /* 0x000fc80000001018 */
[----:B------:R-:W-:-:S04]  /*1b90*/  IADD3 R18, P1, PT, R18, UR12, RZ ;  /* 0x0000000c12127c10 */ /* 0x000fc8000ff3e0ff */
[----:B------:R-:W-:Y:S01]  /*1ba0*/  LEA.HI.X.SX32 R19, R24, UR13, 0x3, P1 ;  /* 0x0000000d18137c11 */ /* 0x000fe200088f1eff */
[-C--:B--2---:R-:W-:Y:S02]  /*1bb0*/  IMAD R15, R15, R16.reuse, RZ ;  /* 0x000000100f0f7224 */ /* 0x084fe400078e02ff */
[----:B------:R-:W-:-:S04]  /*1bc0*/  IMAD.WIDE.U32 R20, R14, R16, RZ ;  /* 0x000000100e147225 */ /* 0x000fc800078e00ff */
[----:B------:R-:W-:-:S05]  /*1bd0*/  IMAD R15, R17, R14, R15 ;  /* 0x0000000e110f7224 */ /* 0x000fca00078e020f */
[----:B------:R-:W-:-:S05]  /*1be0*/  IADD3 R21, PT, PT, R21, R15, RZ ;  /* 0x0000000f15157210 */ /* 0x000fca0007ffe0ff */
[----:B------:R1:W-:Y:S04]  /*1bf0*/  STG.E.64 desc[UR6][R12.64+0x10], R20 ;  /* 0x000010140c007986 */ /* 0x0003e8000c101b06 */
[----:B------:R-:W2:Y:S04]  /*1c00*/  LDG.E.64 R18, desc[UR6][R18.64] ;  /* 0x0000000612127981 */ /* 0x000ea8000c1e1b00 */
[----:B------:R-:W2:Y:S01]  /*1c10*/  LDG.E.64 R14, desc[UR6][R8.64] ;  /* 0x00000006080e7981 */ /* 0x000ea2000c1e1b00 */
[----:B------:R-:W-:-:S04]  /*1c20*/  UIADD3 UR4, UP0, UPT, UR4, -0x4, URZ ;  /* 0xfffffffc04047890 */ /* 0x000fc8000ff1e0ff */
[----:B------:R-:W-:Y:S02]  /*1c30*/  UIADD3.X UR5, UPT, UPT, UR5, -0x1, URZ, UP0, !UPT ;  /* 0xffffffff05057890 */ /* 0x000fe400087fe4ff */
[----:B------:R-:W-:-:S04]  /*1c40*/  UISETP.NE.U32.AND UP0, UPT, UR4, URZ, UPT ;  /* 0x000000ff0400728c */ /* 0x000fc8000bf05070 */
[----:B------:R-:W-:Y:S01]  /*1c50*/  UISETP.NE.AND.EX UP0, UPT, UR5, URZ, UPT, UP0 ;  /* 0x000000ff0500728c */ /* 0x000fe2000bf05300 */
[----:B------:R-:W-:Y:S01]  /*1c60*/  IADD3 R6, PT, PT, R6, 0x4, RZ ;  /* 0x0000000406067810 */ /* 0x000fe20007ffe0ff */
[-C--:B--2---:R-:W-:Y:S02]  /*1c70*/  IMAD R23, R19, R14.reuse, RZ ;  /* 0x0000000e13177224 */ /* 0x084fe400078e02ff */
[----:B------:R-:W-:-:S04]  /*1c80*/  IMAD.WIDE.U32 R16, R18, R14, RZ ;  /* 0x0000000e12107225 */ /* 0x000fc800078e00ff */
[----:B------:R-:W-:-:S04]  /*1c90*/  IMAD R23, R15, R18, R23 ;  /* 0x000000120f177224 */ /* 0x000fc800078e0217 */
[----:B------:R-:W-:-:S05]  /*1ca0*/  IMAD.IADD R17, R17, 0x1, R23 ;  /* 0x0000000111117824 */ /* 0x000fca00078e0217 */
[----:B------:R1:W-:Y:S01]  /*1cb0*/  STG.E.64 desc[UR6][R12.64+0x18], R16 ;  /* 0x000018100c007986 */ /* 0x0003e2000c101b06 */
[----:B------:R-:W-:Y:S01]  /*1cc0*/  VIADD R14, R24, UR14 ;  /* 0x0000000e180e7c36 */ /* 0x000fe20008000000 */
[----:B------:R-:W-:Y:S06]  /*1cd0*/  BRA.U UP0, `(.L_x_18) ;  /* 0xfffffffd002c7547 */ /* 0x000fec000b83ffff */
.L_x_13:
[----:B------:R-:W-:-:S04]  /*1ce0*/  ISETP.NE.U32.AND P1, PT, R4, RZ, PT ;  /* 0x000000ff0400720c */ /* 0x000fc80003f25070 */
[----:B------:R-:W-:-:S13]  /*1cf0*/  ISETP.NE.AND.EX P1, PT, RZ, RZ, PT, P1 ;  /* 0x000000ffff00720c */ /* 0x000fda0003f25310 */
[----:B------:R-:W-:Y:S05]  /*1d00*/  @!P1 BRA `(.L_x_19) ;  /* 0x0000000000b49947 */ /* 0x000fea0003800000 */
[----:B------:R-:W3:Y:S01]  /*1d10*/  LDCU.128 UR12, c[0x0][0x380] ;  /* 0x00007000ff0c77ac */ /* 0x000ee20008000c00 */
[----:B------:R-:W-:Y:S01]  /*1d20*/  SHF.R.S64 R18, RZ, 0x1d, R14 ;  /* 0x0000001dff127819 */ /* 0x000fe2000000100e */
[----:B0-----:R-:W0:Y:S01]  /*1d30*/  LDC.64 R10, c[0x0][0x390] ;  /* 0x0000e400ff0a7b82 */ /* 0x001e220000000a00 */
[----:B------:R-:W-:Y:S02]  /*1d40*/  SHF.R.S64 R8, RZ, 0x1d, R3 ;  /* 0x0000001dff087819 */ /* 0x000fe40000001003 */
[----:B---3--:R-:W-:Y:S02]  /*1d50*/  IADD3 R18, P1, PT, R18, UR14, RZ ;  /* 0x0000000e12127c10 */ /* 0x008fe4000ff3e0ff */
[----:B------:R-:W-:Y:S02]  /*1d60*/  IADD3 R8, P2, PT, R8, UR12, RZ ;  /* 0x0000000c08087c10 */ /* 0x000fe4000ff5e0ff */
[----:B------:R-:W-:Y:S02]  /*1d70*/  LEA.HI.X.SX32 R19, R14, UR15, 0x3, P1 ;  /* 0x0000000f0e137c11 */ /* 0x000fe400088f1eff */
[----:B------:R-:W-:-:S04]  /*1d80*/  LEA.HI.X.SX32 R9, R3, UR13, 0x3, P2 ;  /* 0x0000000d03097c11 */ /* 0x000fc800090f1eff */
[----:B------:R-:W3:Y:S04]  /*1d90*/  LDG.E.64 R18, desc[UR6][R18.64] ;  /* 0x0000000612127981 */ /* 0x000ee8000c1e1b00 */
[----:B-12---:R-:W3:Y:S01]  /*1da0*/  LDG.E.64 R16, desc[UR6][R8.64] ;  /* 0x0000000608107981 */ /* 0x006ee2000c1e1b00 */
[----:B0-----:R-:W-:Y:S01]  /*1db0*/  IMAD.WIDE R10, R6, 0x8, R10 ;  /* 0x00000008060a7825 */ /* 0x001fe200078e020a */
[----:B------:R-:W-:-:S04]  /*1dc0*/  ISETP.NE.U32.AND P1, PT, R4, 0x1, PT ;  /* 0x000000010400780c */ /* 0x000fc80003f25070 */
[----:B------:R-:W-:Y:S01]  /*1dd0*/  ISETP.NE.AND.EX P1, PT, RZ, RZ, PT, P1 ;  /* 0x000000ffff00720c */ /* 0x000fe20003f25310 */
[-C--:B---3--:R-:W-:Y:S02]  /*1de0*/  IMAD R15, R19, R16.reuse, RZ ;  /* 0x00000010130f7224 */ /* 0x088fe400078e02ff */
[----:B------:R-:W-:-:S04]  /*1df0*/  IMAD.WIDE.U32 R12, R18, R16, RZ ;  /* 0x00000010120c7225 */ /* 0x000fc800078e00ff */
[----:B------:R-:W-:-:S05]  /*1e00*/  IMAD R15, R17, R18, R15 ;  /* 0x00000012110f7224 */ /* 0x000fca00078e020f */
[----:B------:R-:W-:-:S05]  /*1e10*/  IADD3 R13, PT, PT, R13, R15, RZ ;  /* 0x0000000f0d0d7210 */ /* 0x000fca0007ffe0ff */
[----:B------:R3:W-:Y:S01]  /*1e20*/  STG.E.64 desc[UR6][R10.64], R12 ;  /* 0x0000000c0a007986 */ /* 0x0007e2000c101b06 */
[----:B------:R-:W-:Y:S05]  /*1e30*/  @!P1 BRA `(.L_x_19) ;  /* 0x0000000000689947 */ /* 0x000fea0003800000 */
[----:B------:R-:W0:Y:S01]  /*1e40*/  LDCU UR4, c[0x0][0x3a0] ;  /* 0x00007400ff0477ac */ /* 0x000e220008000800 */
[----:B---3--:R-:W2:Y:S01]  /*1e50*/  LDG.E.64 R12, desc[UR6][R8.64] ;  /* 0x00000006080c7981 */ /* 0x008ea2000c1e1b00 */
[----:B0-----:R-:W-:-:S05]  /*1e60*/  VIADD R6, R14, UR4 ;  /* 0x000000040e067c36 */ /* 0x001fca0008000000 */
[----:B------:R-:W-:-:S04]  /*1e70*/  SHF.R.S64 R14, RZ, 0x1d, R6 ;  /* 0x0000001dff0e7819 */ /* 0x000fc80000001006 */
[----:B------:R-:W-:-:S04]  /*1e80*/  IADD3 R14, P1, PT, R14, UR14, RZ ;  /* 0x0000000e0e0e7c10 */ /* 0x000fc8000ff3e0ff */
[----:B------:R-:W-:-:S06]  /*1e90*/  LEA.HI.X.SX32 R15, R6, UR15, 0x3, P1 ;  /* 0x0000000f060f7c11 */ /* 0x000fcc00088f1eff */
[----:B------:R-:W2:Y:S01]  /*1ea0*/  LDG.E.64 R14, desc[UR6][R14.64] ;  /* 0x000000060e0e7981 */ /* 0x000ea2000c1e1b00 */
[----:B------:R-:W-:-:S04]  /*1eb0*/  ISETP.NE.U32.AND P1, PT, R4, 0x2, PT ;  /* 0x000000020400780c */ /* 0x000fc80003f25070 */
[----:B------:R-:W-:Y:S01]  /*1ec0*/  ISETP.NE.AND.EX P1, PT, RZ, RZ, PT, P1 ;  /* 0x000000ffff00720c */ /* 0x000fe20003f25310 */
[-C--:B--2---:R-:W-:Y:S02]  /*1ed0*/  IMAD R19, R15, R12.reuse, RZ ;  /* 0x0000000c0f137224 */ /* 0x084fe400078e02ff */
[----:B------:R-:W-:-:S04]  /*1ee0*/  IMAD.WIDE.U32 R16, R14, R12, RZ ;  /* 0x0000000c0e107225 */ /* 0x000fc800078e00ff */
[----:B------:R-:W-:-:S05]  /*1ef0*/  IMAD R19, R13, R14, R19 ;  /* 0x0000000e0d137224 */ /* 0x000fca00078e0213 */
[----:B------:R-:W-:-:S05]  /*1f00*/  IADD3 R17, PT, PT, R17, R19, RZ ;  /* 0x0000001311117210 */ /* 0x000fca0007ffe0ff */
[----:B------:R4:W-:Y:S01]  /*1f10*/  STG.E.64 desc[UR6][R10.64+0x8], R16 ;  /* 0x000008100a007986 */ /* 0x0009e2000c101b06 */
[----:B------:R-:W-:Y:S05]  /*1f20*/  @!P1 BRA `(.L_x_19) ;  /* 0x00000000002c9947 */ /* 0x000fea0003800000 */
[----:B------:R-:W-:Y:S01]  /*1f30*/  VIADD R6, R6, UR4 ;  /* 0x0000000406067c36 */ /* 0x000fe20008000000 */
[----:B------:R-:W4:Y:S04]  /*1f40*/  LDG.E.64 R8, desc[UR6][R8.64] ;  /* 0x0000000608087981 */ /* 0x000f28000c1e1b00 */
[----:B------:R-:W-:-:S04]  /*1f50*/  SHF.R.S64 R12, RZ, 0x1d, R6 ;  /* 0x0000001dff0c7819 */ /* 0x000fc80000001006 */
[----:B------:R-:W-:-:S04]  /*1f60*/  IADD3 R12, P1, PT, R12, UR14, RZ ;  /* 0x0000000e0c0c7c10 */ /* 0x000fc8000ff3e0ff */
[----:B------:R-:W-:-:S06]  /*1f70*/  LEA.HI.X.SX32 R13, R6, UR15, 0x3, P1 ;  /* 0x0000000f060d7c11 */ /* 0x000fcc00088f1eff */
[----:B------:R-:W4:Y:S02]  /*1f80*/  LDG.E.64 R12, desc[UR6][R12.64] ;  /* 0x000000060c0c7981 */ /* 0x000f24000c1e1b00 */
[-C--:B----4-:R-:W-:Y:S02]  /*1f90*/  IMAD R17, R13, R8.reuse, RZ ;  /* 0x000000080d117224 */ /* 0x090fe400078e02ff */
[----:B------:R-:W-:-:S04]  /*1fa0*/  IMAD.WIDE.U32 R14, R12, R8, RZ ;  /* 0x000000080c0e7225 */ /* 0x000fc800078e00ff */
[----:B------:R-:W-:-:S05]  /*1fb0*/  IMAD R17, R9, R12, R17 ;  /* 0x0000000c09117224 */ /* 0x000fca00078e0211 */
[----:B------:R-:W-:-:S05]  /*1fc0*/  IADD3 R15, PT, PT, R15, R17, RZ ;  /* 0x000000110f0f7210 */ /* 0x000fca0007ffe0ff */
[----:B------:R0:W-:Y:S02]  /*1fd0*/  STG.E.64 desc[UR6][R10.64+0x10], R14 ;  /* 0x0000100e0a007986 */ /* 0x0001e4000c101b06 */
.L_x_19:
[----:B------:R-:W5:Y:S02]  /*1fe0*/  LDCU UR4, c[0x0][0x3a0] ;  /* 0x00007400ff0477ac */ /* 0x000f640008000800 */
[----:B-----5:R-:W-:Y:S01]  /*1ff0*/  VIADD R3, R3, UR4 ;  /* 0x0000000403037c36 */ /* 0x020fe20008000000 */
[----:B------:R-:W-:Y:S06]  /*2000*/  @!P0 BRA `(.L_x_20) ;  /* 0xffffffe000e08947 */ /* 0x000fec000383ffff */
[----:B------:R-:W-:Y:S05]  /*2010*/  EXIT ;  /* 0x000000000000794d */ /* 0x000fea0003800000 */
        .weak           $__internal_2_$__cuda_sm20_div_s64
        .type           $__internal_2_$__cuda_sm20_div_s64,@function
        .size           $__internal_2_$__cuda_sm20_div_s64,(.L_x_32 - $__internal_2_$__cuda_sm20_div_s64)
$__internal_2_$__cuda_sm20_div_s64:
[----:B------:R-:W0:Y:S01]  /*2020*/  LDCU.64 UR12, c[0x0][0x3a0] ;  /* 0x00007400ff0c77ac */ /* 0x000e220008000a00 */
[----:B------:R-:W-:Y:S01]  /*2030*/  ISETP.GE.AND P3, PT, R3, RZ, PT ;  /* 0x000000ff0300720c */ /* 0x000fe20003f66270 */
        /* <DEDUP_REMOVED lines=14> */
[----:B------:R-:W-:Y:S01]  /*2120*/  IMAD.X R11, RZ, RZ, ~R7, P0 ;  /* 0x000000ffff0b7224 */ /* 0x000fe200000e0e07 */
[----:B------:R-:W-:-:S03]  /*2130*/  MOV R7, R4 ;  /* 0x0000000400077202 */ /* 0x000fc60000000f00 */
[-C--:B------:R-:W-:Y:S02]  /*2140*/  IMAD R13, R5, R11.reuse, RZ ;  /* 0x0000000b050d7224 */ /* 0x080fe400078e02ff */
[----:B------:R-:W-:-:S04]  /*2150*/  IMAD.WIDE.U32 R6, P0, R4, R11, R6 ;  /* 0x0000000b04067225 */ /* 0x000fc80007800006 */
[----:B------:R-:W-:-:S04]  /*2160*/  IMAD.HI.U32 R11, R5, R11, RZ ;  /* 0x0000000b050b7227 */ /* 0x000fc800078e00ff */
[----:B------:R-:W-:-:S05]  /*2170*/  IMAD.HI.U32 R6, P1, R5, R9, R6 ;  /* 0x0000000905067227 */ /* 0x000fca0007820006 */
[----:B------:R-:W-:Y:S01]  /*2180*/  IADD3 R7, P2, PT, R13, R6, RZ ;  /* 0x000000060d077210 */ /* 0x000fe20007f5e0ff */
[----:B------:R-:W-:-:S04]  /*2190*/  IMAD.X R6, R11, 0x1, R5, P0 ;  /* 0x000000010b067824 */ /* 0x000fc800000e0605 */
[----:B------:R-:W-:Y:S01]  /*21a0*/  IMAD.WIDE.U32 R4, R7, UR4, RZ ;  /* 0x0000000407047c25 */ /* 0x000fe2000f8e00ff */
[----:B------:R-:W-:-:S03]  /*21b0*/  IADD3.X R9, PT, PT, RZ, RZ, R6, P2, P1 ;  /* 0x000000ffff097210 */ /* 0x000fc600017e2406 */
[----:B------:R-:W-:Y:S01]  /*21c0*/  IMAD R6, R7, UR5, R5 ;  /* 0x0000000507067c24 */ /* 0x000fe2000f8e0205 */
[----:B------:R-:W-:Y:S02]  /*21d0*/  IADD3 R11, P0, PT, RZ, -R4, RZ ;  /* 0x80000004ff0b7210 */ /* 0x000fe40007f1e0ff */
[-C--:B------:R-:W-:Y:S01]  /*21e0*/  IADD3 R5, P4, PT, RZ, -R0.reuse, RZ ;  /* 0x80000000ff057210 */ /* 0x080fe20007f9e0ff */
[----:B------:R-:W-:Y:S02]  /*21f0*/  IMAD R4, R9, UR4, R6 ;  /* 0x0000000409047c24 */ /* 0x000fe4000f8e0206 */
[----:B------:R-:W-:Y:S01]  /*2200*/  IMAD.HI.U32 R6, R7, R11, RZ ;  /* 0x0000000b07067227 */ /* 0x000fe200078e00ff */
[----:B------:R-:W-:Y:S02]  /*2210*/  SEL R8, R5, R0, !P3 ;  /* 0x0000000005087207 */ /* 0x000fe40005800000 */
[----:B------:R-:W-:Y:S01]  /*2220*/  IADD3.X R4, PT, PT, RZ, ~R4, RZ, P0, !PT ;  /* 0x80000004ff047210 */ /* 0x000fe200007fe4ff */
[----:B------:R-:W-:-:S02]  /*2230*/  IMAD.X R10, RZ, RZ, ~R3, P4 ;  /* 0x000000ffff0a7224 */ /* 0x000fc400020e0e03 */
[----:B------:R-:W-:Y:S02]  /*2240*/  IMAD.MOV.U32 R5, RZ, RZ, RZ ;  /* 0x000000ffff057224 */ /* 0x000fe400078e00ff */
[----:B------:R-:W-:Y:S01]  /*2250*/  IMAD.WIDE.U32 R6, P0, R7, R4, R6 ;  /* 0x0000000407067225 */ /* 0x000fe20007800006 */
[----:B------:R-:W-:Y:S02]  /*2260*/  SEL R10, R10, R3, !P3 ;  /* 0x000000030a0a7207 */ /* 0x000fe40005800000 */
[----:B------:R-:W-:Y:S01]  /*2270*/  LOP3.LUT R3, R3, UR13, RZ, 0x3c, !PT ;  /* 0x0000000d03037c12 */ /* 0x000fe2000f8e3cff */
[----:B------:R-:W-:-:S04]  /*2280*/  IMAD.HI.U32 R7, P1, R9, R11, R6 ;  /* 0x0000000b09077227 */ /* 0x000fc80007820006 */
[CC--:B------:R-:W-:Y:S02]  /*2290*/  IMAD R6, R9.reuse, R4.reuse, RZ ;  /* 0x0000000409067224 */ /* 0x0c0fe400078e02ff */
[----:B------:R-:W-:-:S03]  /*22a0*/  IMAD.HI.U32 R4, R9, R4, RZ ;  /* 0x0000000409047227 */ /* 0x000fc600078e00ff */
[----:B------:R-:W-:Y:S02]  /*22b0*/  IADD3 R7, P2, PT, R6, R7, RZ ;  /* 0x0000000706077210 */ /* 0x000fe40007f5e0ff */
[----:B------:R-:W-:-:S03]  /*22c0*/  IADD3.X R9, PT, PT, R4, R9, RZ, P0, !PT ;  /* 0x0000000904097210 */ /* 0x000fc600007fe4ff */
[----:B------:R-:W-:Y:S01]  /*22d0*/  IMAD.HI.U32 R4, R7, R8, RZ ;  /* 0x0000000807047227 */ /* 0x000fe200078e00ff */
[----:B------:R-:W-:-:S03]  /*22e0*/  IADD3.X R9, PT, PT, RZ, RZ, R9, P2, P1 ;  /* 0x000000ffff097210 */ /* 0x000fc600017e2409 */
[----:B------:R-:W-:-:S04]  /*22f0*/  IMAD.WIDE.U32 R4, R7, R10, R4 ;  /* 0x0000000a07047225 */ /* 0x000fc800078e0004 */
[C---:B------:R-:W-:Y:S02]  /*2300*/  IMAD R7, R9.reuse, R10, RZ ;  /* 0x0000000a09077224 */ /* 0x040fe400078e02ff */
[----:B------:R-:W-:-:S04]  /*2310*/  IMAD.HI.U32 R4, P0, R9, R8, R4 ;  /* 0x0000000809047227 */ /* 0x000fc80007800004 */
[----:B------:R-:W-:Y:S01]  /*2320*/  IMAD.HI.U32 R6, R9, R10, RZ ;  /* 0x0000000a09067227 */ /* 0x000fe200078e00ff */
[----:B------:R-:W-:-:S04]  /*2330*/  IADD3 R7, P1, PT, R7, R4, RZ ;  /* 0x0000000407077210 */ /* 0x000fc80007f3e0ff */
[----:B------:R-:W-:Y:S01]  /*2340*/  IADD3.X R6, PT, PT, R6, RZ, RZ, P0, !PT ;  /* 0x000000ff06067210 */ /* 0x000fe200007fe4ff */
[----:B------:R-:W-:-:S04]  /*2350*/  IMAD.WIDE.U32 R4, R7, UR4, RZ ;  /* 0x0000000407047c25 */ /* 0x000fc8000f8e00ff */
[----:B------:R-:W-:Y:S01]  /*2360*/  IMAD.X R6, RZ, RZ, R6, P1 ;  /* 0x000000ffff067224 */ /* 0x000fe200008e0606 */
[----:B------:R-:W-:Y:S01]  /*2370*/  IADD3 R8, P1, PT, -R4, R8, RZ ;  /* 0x0000000804087210 */ /* 0x000fe20007f3e1ff */
[C---:B------:R-:W-:Y:S02]  /*2380*/  IMAD R5, R7.reuse, UR5, R5 ;  /* 0x0000000507057c24 */ /* 0x040fe4000f8e0205 */
[----:B------:R-:W-:Y:S01]  /*2390*/  VIADD R4, R7, 0x1 ;  /* 0x0000000107047836 */ /* 0x000fe20000000000 */
[----:B------:R-:W-:Y:S01]  /*23a0*/  ISETP.GE.U32.AND P0, PT, R8, UR4, PT ;  /* 0x0000000408007c0c */ /* 0x000fe2000bf06070 */
[----:B------:R-:W-:-:S05]  /*23b0*/  IMAD R5, R6, UR4, R5 ;  /* 0x0000000406057c24 */ /* 0x000fca000f8e0205 */
[----:B------:R-:W-:Y:S02]  /*23c0*/  IADD3.X R9, PT, PT, ~R5, R10, RZ, P1, !PT ;  /* 0x0000000a05097210 */ /* 0x000fe40000ffe5ff */
[----:B------:R-:W-:Y:S02]  /*23d0*/  IADD3 R5, P1, PT, R8, -UR4, RZ ;  /* 0x8000000408057c10 */ /* 0x000fe4000ff3e0ff */
[C---:B------:R-:W-:Y:S02]  /*23e0*/  ISETP.GE.U32.AND.EX P0, PT, R9.reuse, UR5, PT, P0 ;  /* 0x0000000509007c0c */ /* 0x040fe4000bf06100 */
[----:B------:R-:W-:Y:S02]  /*23f0*/  IADD3.X R6, PT, PT, R9, ~UR5, RZ, P1, !PT ;  /* 0x8000000509067c10 */ /* 0x000fe40008ffe4ff */
[----:B------:R-:W-:Y:S02]  /*2400*/  SEL R5, R5, R8, P0 ;  /* 0x0000000805057207 */ /* 0x000fe40000000000 */
[----:B------:R-:W-:-:S02]  /*2410*/  SEL R6, R6, R9, P0 ;  /* 0x0000000906067207 */ /* 0x000fc40000000000 */
[----:B------:R-:W-:Y:S02]  /*2420*/  SEL R7, R4, R7, P0 ;  /* 0x0000000704077207 */ /* 0x000fe40000000000 */
[----:B------:R-:W-:Y:S02]  /*2430*/  ISETP.GE.U32.AND P0, PT, R5, UR4, PT ;  /* 0x0000000405007c0c */ /* 0x000fe4000bf06070 */
[----:B------:R-:W-:Y:S02]  /*2440*/  IADD3 R4, PT, PT, R7, 0x1, RZ ;  /* 0x0000000107047810 */ /* 0x000fe40007ffe0ff */
[----:B------:R-:W-:Y:S02]  /*2450*/  ISETP.GE.U32.AND.EX P0, PT, R6, UR5, PT, P0 ;  /* 0x0000000506007c0c */ /* 0x000fe4000bf06100 */
[----:B------:R-:W-:Y:S02]  /*2460*/  ISETP.GE.AND P1, PT, R3, RZ, PT ;  /* 0x000000ff0300720c */ /* 0x000fe40003f26270 */
[----:B------:R-:W-:-:S02]  /*2470*/  SEL R4, R4, R7, P0 ;  /* 0x0000000704047207 */ /* 0x000fc40000000000 */
[----:B------:R-:W-:-:S03]  /*2480*/  ISETP.NE.U32.AND P0, PT, RZ, UR12, PT ;  /* 0x0000000cff007c0c */ /* 0x000fc6000bf05070 */
[----:B------:R-:W-:Y:S01]  /*2490*/  IMAD.MOV R3, RZ, RZ, -R4 ;  /* 0x000000ffff037224 */ /* 0x000fe200078e0a04 */
[----:B------:R-:W-:-:S04]  /*24a0*/  ISETP.NE.AND.EX P0, PT, RZ, UR13, PT, P0 ;  /* 0x0000000dff007c0c */ /* 0x000fc8000bf05300 */
[----:B------:R-:W-:Y:S01]  /*24b0*/  SEL R4, R3, R4, !P1 ;  /* 0x0000000403047207 */ /* 0x000fe20004800000 */
[----:B------:R-:W-:-:S03]  /*24c0*/  HFMA2 R3, -RZ, RZ, 0, 0 ;  /* 0x00000000ff037431 */ /* 0x000fc600000001ff */
[----:B------:R-:W-:Y:S01]  /*24d0*/  SEL R4, R4, 0xffffffff, P0 ;  /* 0xffffffff04047807 */ /* 0x000fe20000000000 */
[----:B------:R-:W-:Y:S06]  /*24e0*/  RET.REL.NODEC R2 `(_Z20per_column_AB_kernelPlS_S_ll) ;  /* 0xffffffd802c47950 */ /* 0x000fec0003c3ffff */
.L_x_21:
        /* <DEDUP_REMOVED lines=9> */
.L_x_32:


//--------------------- .text._Z17per_row_AB_kernelPlS_S_ll --------------------------
	.section	.text._Z17per_row_AB_kernelPlS_S_ll,"ax",@progbits
	.align	128
        .global         _Z17per_row_AB_kernelPlS_S_ll
        .type           _Z17per_row_AB_kernelPlS_S_ll,@function
        .size           _Z17per_row_AB_kernelPlS_S_ll,(.L_x_35 - _Z17per_row_AB_kernelPlS_S_ll)
        .other          _Z17per_row_AB_kernelPlS_S_ll,@"STO_CUDA_ENTRY STV_DEFAULT"
_Z17per_row_AB_kernelPlS_S_ll:
.text._Z17per_row_AB_kernelPlS_S_ll:
[----:B------:R-:W-:Y:S08]  /*0000*/  LDC R1, c[0x0][0x37c] ;  /* 0x0000df00ff017b82 */ /* 0x000ff00000000800 */
[----:B------:R-:W0:Y:S02]  /*0010*/  LDC.64 R2, c[0x0][0x3a0] ;  /* 0x0000e800ff027b82 */ /* 0x000e240000000a00 */
[----:B0-----:R-:W-:-:S04]  /*0020*/  ISETP.GE.U32.AND P0, PT, R2, 0x1, PT ;  /* 0x000000010200780c */ /* 0x001fc80003f06070 */
[----:B------:R-:W-:-:S13]  /*0030*/  ISETP.GE.AND.EX P0, PT, R3, RZ, PT, P0 ;  /* 0x000000ff0300720c */ /* 0x000fda0003f06300 */
[----:B------:R-:W-:Y:S05]  /*0040*/  @!P0 EXIT ;  /* 0x000000000000894d */ /* 0x000fea0003800000 */
[----:B------:R-:W0:Y:S01]  /*0050*/  S2R R7, SR_TID.X ;  /* 0x0000000000077919 */ /* 0x000e220000002100 */
[----:B------:R-:W1:Y:S01]  /*0060*/  S2UR UR8, SR_CTAID.X ;  /* 0x00000000000879c3 */ /* 0x000e620000002500 */
[----:B------:R-:W-:Y:S01]  /*0070*/  LOP3.LUT R5, R3, 0x7fffffff, RZ, 0xc0, !PT ;  /* 0x7fffffff03057812 */ /* 0x000fe200078ec0ff */
[----:B------:R-:W-:Y:S01]  /*0080*/  HFMA2 R3, -RZ, RZ, 0, 0 ;  /* 0x00000000ff037431 */ /* 0x000fe200000001ff */
[----:B------:R-:W-:Y:S01]  /*0090*/  LOP3.LUT R4, R2, 0xfffffffc, RZ, 0xc0, !PT ;  /* 0xfffffffc02047812 */ /* 0x000fe200078ec0ff */
[----:B------:R-:W-:Y:S01]  /*00a0*/  IMAD.MOV.U32 R0, RZ, RZ, RZ ;  /* 0x000000ffff007224 */ /* 0x000fe200078e00ff */
[----:B------:R-:W2:Y:S02]  /*00b0*/  LDCU.64 UR6, c[0x0][0x358] ;  /* 0x00006b00ff0677ac */ /* 0x000ea40008000a00 */
[----:B012---:R-:W-:-:S07]  /*00c0*/  IMAD R2, R7, R2, RZ ;  /* 0x0000000207027224 */ /* 0x007fce00078e02ff */
.L_x_28:
[----:B01----:R-:W0:Y:S01]  /*00d0*/  LDC.64 R10, c[0x0][0x3a0] ;  /* 0x0000e800ff0a7b82 */ /* 0x003e220000000a00 */
[----:B------:R-:W1:Y:S01]  /*00e0*/  LDCU UR9, c[0x0][0x398] ;  /* 0x00007300ff0977ac */ /* 0x000e620008000800 */
[----:B------:R-:W-:-:S06]  /*00f0*/  UMOV UR4, URZ ;  /* 0x000000ff00047c82 */ /* 0x000fcc0008000000 */
[----:B--2---:R-:W2:Y:S08]  /*0100*/  LDC R6, c[0x0][0x3a0] ;  /* 0x0000e800ff067b82 */ /* 0x004eb00000000800 */
[----:B---3--:R-:W3:Y:S01]  /*0110*/  LDC.64 R8, c[0x0][0x380] ;  /* 0x0000e000ff087b82 */ /* 0x008ee20000000a00 */
[C---:B0-----:R-:W-:Y:S01]  /*0120*/  ISETP.GE.U32.AND P0, PT, R10.reuse, 0x4, PT ;  /* 0x000000040a00780c */ /* 0x041fe20003f06070 */
[----:B------:R-:W-:-:S03]  /*0130*/  IMAD R13, R10, UR8, R3 ;  /* 0x000000080a0d7c24 */ /* 0x000fc6000f8e0203 */
[----:B------:R-:W-:Y:S01]  /*0140*/  ISETP.GE.U32.AND.EX P0, PT, R11, RZ, PT, P0 ;  /* 0x000000ff0b00720c */ /* 0x000fe20003f06100 */
[----:B--2---:R-:W-:-:S04]  /*0150*/  IMAD R6, R6, UR8, RZ ;  /* 0x0000000806067c24 */ /* 0x004fc8000f8e02ff */
[----:B------:R-:W-:Y:S01]  /*0160*/  IMAD R6, R6, R10, R3 ;  /* 0x0000000a06067224 */ /* 0x000fe200078e0203 */
[----:B------:R-:W-:-:S03]  /*0170*/  IADD3 R3, P1, PT, R3, 0x1, RZ ;  /* 0x0000000103037810 */ /* 0x000fc60007f3e0ff */
[----:B-1----:R-:W-:Y:S01]  /*0180*/  IMAD R23, R6, UR9, R7 ;  /* 0x0000000906177c24 */ /* 0x002fe2000f8e0207 */
[----:B------:R-:W-:Y:S01]  /*0190*/  IADD3.X R0, PT, PT, RZ, R0, RZ, P1, !PT ;  /* 0x00000000ff007210 */ /* 0x000fe20000ffe4ff */
[----:B---3--:R-:W-:Y:S01]  /*01a0*/  IMAD.WIDE R8, R13, 0x8, R8 ;  /* 0x000000080d087825 */ /* 0x008fe200078e0208 */
[----:B------:R-:W-:-:S04]  /*01b0*/  ISETP.GE.U32.AND P1, PT, R3, R10, PT ;  /* 0x0000000a0300720c */ /* 0x000fc80003f26070 */
[----:B------:R-:W-:Y:S01]  /*01c0*/  ISETP.GE.AND.EX P1, PT, R0, R11, PT, P1 ;  /* 0x0000000b0000720c */ /* 0x000fe20003f26310 */
[----:B----4-:R-:W-:-:S12]  /*01d0*/  @!P0 BRA `(.L_x_22) ;  /* 0x0000001400e48947 */ /* 0x010fd80003800000 */
[----:B------:R-:W-:Y:S01]  /*01e0*/  ISETP.GT.U32.AND P0, PT, R4, RZ, PT ;  /* 0x000000ff0400720c */ /* 0x000fe20003f04070 */
[----:B------:R-:W0:Y:S01]  /*01f0*/  LDCU.64 UR12, c[0x0][0x390] ;  /* 0x00007200ff0c77ac */ /* 0x000e220008000a00 */
[----:B------:R-:W-:Y:S01]  /*0200*/  IMAD.MOV.U32 R22, RZ, RZ, R4 ;  /* 0x000000ffff167224 */ /* 0x000fe200078e0004 */
[----:B------:R-:W-:Y:S01]  /*0210*/  MOV R6, R5 ;  /* 0x0000000500067202 */ /* 0x000fe20000000f00 */
[----:B------:R-:W-:Y:S01]  /*0220*/  IMAD.MOV.U32 R11, RZ, RZ, R2 ;  /* 0x000000ffff0b7224 */ /* 0x000fe200078e0002 */
[----:B------:R-:W-:Y:S01]  /*0230*/  ISETP.GT.AND.EX P0, PT, R5, RZ, PT, P0 ;  /* 0x000000ff0500720c */ /* 0x000fe20003f04300 */
[----:B------:R-:W-:-:S12]  /*0240*/  UMOV UR4, URZ ;  /* 0x000000ff00047c82 */ /* 0x000fd80008000000 */
[----:B------:R-:W-:Y:S05]  /*0250*/  @!P0 BRA `(.L_x_23) ;  /* 0x0000001000e48947 */ /* 0x000fea0003800000 */
[----:B------:R-:W-:Y:S02]  /*0260*/  ISETP.GT.U32.AND P2, PT, R22, 0xc, PT ;  /* 0x0000000c1600780c */ /* 0x000fe40003f44070 */
[----:B------:R-:W-:Y:S02]  /*0270*/  PLOP3.LUT P0, PT, PT, PT, PT, 0x80, 0x8 ;  /* 0x000000000008781c */ /* 0x000fe40003f0f070 */
[----:B------:R-:W-:-:S13]  /*0280*/  ISETP.GT.AND.EX P2, PT, R6, RZ, PT, P2 ;  /* 0x000000ff0600720c */ /* 0x000fda0003f44320 */
[----:B------:R-:W-:Y:S05]  /*0290*/  @!P2 BRA `(.L_x_24) ;  /* 0x0000000c0018a947 */ /* 0x000fea0003800000 */
[----:B------:R-:W1:Y:S01]  /*02a0*/  LDC.64 R12, c[0x0][0x388] ;  /* 0x0000e200ff0c7b82 */ /* 0x000e620000000a00 */
[----:B------:R-:W-:Y:S01]  /*02b0*/  PLOP3.LUT P0, PT, PT, PT, PT, 0x8, 0x80 ;  /* 0x000000000080781c */ /* 0x000fe20003f0e170 */
[----:B------:R-:W2:-:S12]  /*02c0*/  LDCU.64 UR10, c[0x0][0x390] ;  /* 0x00007200ff0a77ac */ /* 0x000e980008000a00 */
.L_x_25:
[----:B-1----:R-:W-:Y:S01]  /*02d0*/  IMAD.WIDE R20, R11, 0x8, R12 ;  /* 0x000000080b147825 */ /* 0x002fe200078e020c */
[----:B------:R-:W3:Y:S04]  /*02e0*/  LDG.E.64 R18, desc[UR6][R8.64] ;  /* 0x0000000608127981 */ /* 0x000ee8000c1e1b00 */
[----:B------:R-:W3:Y:S01]  /*02f0*/  LDG.E.64 R14, desc[UR6][R20.64] ;  /* 0x00000006140e7981 */ /* 0x000ee2000c1e1b00 */
[----:B------:R-:W-:-:S04]  /*0300*/  SHF.R.S64 R16, RZ, 0x1d, R23 ;  /* 0x0000001dff107819 */ /* 0x000fc80000001017 */
[----:B--2---:R-:W-:-:S04]  /*0310*/  IADD3 R16, P2, PT, R16, UR10, RZ ;  /* 0x0000000a10107c10 */ /* 0x004fc8000ff5e0ff */
[----:B------:R-:W-:Y:S01]  /*0320*/  LEA.HI.X.SX32 R17, R23, UR11, 0x3, P2 ;  /* 0x0000000b17117c11 */ /* 0x000fe200090f1eff */
[-C--:B---3--:R-:W-:Y:S02]  /*0330*/  IMAD R15, R15, R18.reuse, RZ ;  /* 0x000000120f0f7224 */ /* 0x088fe400078e02ff */
[----:B------:R-:W-:-:S04]  /*0340*/  IMAD.WIDE.U32 R28, R14, R18, RZ ;  /* 0x000000120e1c7225 */ /* 0x000fc800078e00ff */
[----:B------:R-:W-:-:S05]  /*0350*/  IMAD R15, R19, R14, R15 ;  /* 0x0000000e130f7224 */ /* 0x000fca00078e020f */
[----:B------:R-:W-:-:S05]  /*0360*/  IADD3 R29, PT, PT, R29, R15, RZ ;  /* 0x0000000f1d1d7210 */ /* 0x000fca0007ffe0ff */
[----:B------:R1:W-:Y:S04]  /*0370*/  STG.E.64 desc[UR6][R16.64], R28 ;  /* 0x0000001c10007986 */ /* 0x0003e8000c101b06 */
[----:B------:R-:W2:Y:S04]  /*0380*/  LDG.E.64 R14, desc[UR6][R20.64+0x8] ;  /* 0x00000806140e7981 */ /* 0x000ea8000c1e1b00 */
[----:B------:R-:W2:Y:S01]  /*0390*/  LDG.E.64 R18, desc[UR6][R8.64] ;  /* 0x0000000608127981 */ /* 0x000ea2000c1e1b00 */
[----:B------:R-:W-:-:S05]  /*03a0*/  IMAD R23, R10, UR9, R23 ;  /* 0x000000090a177c24 */ /* 0x000fca000f8e0217 */
[----:B------:R-:W-:Y:S01]  /*03b0*/  SHF.R.S64 R24, RZ, 0x1d, R23 ;  /* 0x0000001dff187819 */ /* 0x000fe20000001017 */
[----:B-1----:R-:W-:-:S03]  /*03c0*/  IMAD.WIDE R16, R11, 0x8, R12 ;  /* 0x000000080b107825 */ /* 0x002fc600078e020c */
        /* <DEDUP_REMOVED lines=10> */
[----:B------:R-:W-:-:S05]  /*0470*/  IMAD R23, R10, UR9, R23 ;  /* 0x000000090a177c24 */ /* 0x000fca000f8e0217 */
[----:B------:R-:W-:-:S04]  /*0480*/  SHF.R.S64 R26, RZ, 0x1d, R23 ;  /* 0x0000001dff1a7819 */ /* 0x000fc80000001017 */
[----:B------:R-:W-:-:S04]  /*0490*/  IADD3 R26, P2, PT, R26, UR10, RZ ;  /* 0x0000000a1a1a7c10 */ /* 0x000fc8000ff5e0ff */
[----:B------:R-:W-:Y:S01]  /*04a0*/  LEA.HI.X.SX32 R27, R23, UR11, 0x3, P2 ;  /* 0x0000000b171b7c11 */ /* 0x000fe200090f1eff */
[-C--:B--2---:R-:W-:Y:S02]  /*04b0*/  IMAD R15, R15, R18.reuse, RZ ;  /* 0x000000120f0f7224 */ /* 0x084fe400078e02ff */
[----:B------:R-:W-:-:S04]  /*04c0*/  IMAD.WIDE.U32 R28, R14, R18, RZ ;  /* 0x000000120e1c7225 */ /* 0x000fc800078e00ff */
[----:B------:R-:W-:-:S04]  /*04d0*/  IMAD R15, R19, R14, R15 ;  /* 0x0000000e130f7224 */ /* 0x000fc800078e020f */
[----:B------:R-:W-:-:S05]  /*04e0*/  IMAD.IADD R29, R29, 0x1, R15 ;  /* 0x000000011d1d7824 */ /* 0x000fca00078e020f */
[----:B------:R2:W-:Y:S04]  /*04f0*/  STG.E.64 desc[UR6][R26.64], R28 ;  /* 0x0000001c1a007986 */ /* 0x0005e8000c101b06 */
[----:B------:R-:W3:Y:S04]  /*0500*/  LDG.E.64 R16, desc[UR6][R16.64+0x18] ;  /* 0x0000180610107981 */ /* 0x000ee8000c1e1b00 */
[----:B-1----:R-:W3:Y:S01]  /*0510*/  LDG.E.64 R20, desc[UR6][R8.64] ;  /* 0x0000000608147981 */ /* 0x002ee2000c1e1b00 */
[----:B------:R-:W-:Y:S01]  /*0520*/  IMAD R23, R10, UR9, R23 ;  /* 0x000000090a177c24 */ /* 0x000fe2000f8e0217 */
[----:B------:R-:W-:-:S04]  /*0530*/  IADD3 R25, PT, PT, R11, 0x4, RZ ;  /* 0x000000040b197810 */ /* 0x000fc80007ffe0ff */
[----:B------:R-:W-:Y:S01]  /*0540*/  SHF.R.S64 R18, RZ, 0x1d, R23 ;  /* 0x0000001dff127819 */ /* 0x000fe20000001017 */
[----:B--2---:R-:W-:-:S03]  /*0550*/  IMAD.WIDE R26, R25, 0x8, R12 ;  /* 0x00000008191a7825 */ /* 0x004fc600078e020c */
[----:B------:R-:W-:Y:S01]  /*0560*/  IADD3 R18, P2, PT, R18, UR10, RZ ;  /* 0x0000000a12127c10 */ /* 0x000fe2000ff5e0ff */
[-C--:B---3--:R-:W-:Y:S02]  /*0570*/  IMAD R19, R17, R20.reuse, RZ ;  /* 0x0000001411137224 */ /* 0x088fe400078e02ff */
        /* <DEDUP_REMOVED lines=18> */
[----:B------:R-:W3:Y:S01]  /*06a0*/  LDG.E.64 R14, desc[UR6][R26.64+0x8] ;  /* 0x000008061a0e7981 */ /* 0x000ee2000c1e1b00 */
[----:B------:R-:W-:-:S05]  /*06b0*/  IMAD R23, R10, UR9, R23 ;  /* 0x000000090a177c24 */ /* 0x000fca000f8e0217 */
[----:B-1----:R-:W-:-:S04]  /*06c0*/  SHF.R.S64 R18, RZ, 0x1d, R23 ;  /* 0x0000001dff127819 */ /* 0x002fc80000001017 */
[----:B------:R-:W-:-:S04]  /*06d0*/  IADD3 R18, P2, PT, R18, UR10, RZ ;  /* 0x0000000a12127c10 */ /* 0x000fc8000ff5e0ff */
[----:B------:R-:W-:Y:S01]  /*06e0*/  LEA.HI.X.SX32 R19, R23, UR11, 0x3, P2 ;  /* 0x0000000b17137c11 */ /* 0x000fe200090f1eff */
[-C--:B---3--:R-:W-:Y:S02]  /*06f0*/  IMAD R15, R15, R16.reuse, RZ ;  /* 0x000000100f0f7224 */ /* 0x088fe400078e02ff */
[----:B------:R-:W-:-:S04]  /*0700*/  IMAD.WIDE.U32 R20, R14, R16, RZ ;  /* 0x000000100e147225 */ /* 0x000fc800078e00ff */
[----:B------:R-:W-:-:S05]  /*0710*/  IMAD R15, R17, R14, R15 ;  /* 0x0000000e110f7224 */ /* 0x000fca00078e020f */
[----:B------:R-:W-:-:S05]  /*0720*/  IADD3 R21, PT, PT, R21, R15, RZ ;  /* 0x0000000f15157210 */ /* 0x000fca0007ffe0ff */
[----:B------:R1:W-:Y:S04]  /*0730*/  STG.E.64 desc[UR6][R18.64], R20 ;  /* 0x0000001412007986 */ /* 0x0003e8000c101b06 */
[----:B------:R-:W3:Y:S04]  /*0740*/  LDG.E.64 R16, desc[UR6][R8.64] ;  /* 0x0000000608107981 */ /* 0x000ee8000c1e1b00 */
[----:B------:R-:W3:Y:S01]  /*0750*/  LDG.E.64 R14, desc[UR6][R26.64+0x10] ;  /* 0x000010061a0e7981 */ /* 0x000ee2000c1e1b00 */
[----:B------:R-:W-:-:S05]  /*0760*/  IMAD R23, R10, UR9, R23 ;  /* 0x000000090a177c24 */ /* 0x000fca000f8e0217 */
[----:B--2---:R-:W-:-:S04]  /*0770*/  SHF.R.S64 R24, RZ, 0x1d, R23 ;  /* 0x0000001dff187819 */ /* 0x004fc80000001017 */
[----:B------:R-:W-:-:S04]  /*0780*/  IADD3 R24, P2, PT, R24, UR10, RZ ;  /* 0x0000000a18187c10 */ /* 0x000fc8000ff5e0ff */
[----:B------:R-:W-:Y:S01]  /*0790*/  LEA.HI.X.SX32 R25, R23, UR11, 0x3, P2 ;  /* 0x0000000b17197c11 */ /* 0x000fe200090f1eff */
[-C--:B---3--:R-:W-:Y:S02]  /*07a0*/  IMAD R15, R15, R16.reuse, RZ ;  /* 0x000000100f0f7224 */ /* 0x088fe400078e02ff */
[----:B------:R-:W-:-:S04]  /*07b0*/  IMAD.WIDE.U32 R28, R14, R16, RZ ;  /* 0x000000100e1c7225 */ /* 0x000fc800078e00ff */
[----:B------:R-:W-:-:S04]  /*07c0*/  IMAD R15, R17, R14, R15 ;  /* 0x0000000e110f7224 */ /* 0x000fc800078e020f */
[----:B------:R-:W-:-:S05]  /*07d0*/  IMAD.IADD R29, R29, 0x1, R15 ;  /* 0x000000011d1d7824 */ /* 0x000fca00078e020f */
[----:B------:R2:W-:Y:S04]  /*07e0*/  STG.E.64 desc[UR6][R24.64], R28 ;  /* 0x0000001c18007986 */ /* 0x0005e8000c101b06 */
[----:B------:R-:W3:Y:S04]  /*07f0*/  LDG.E.64 R16, desc[UR6][R26.64+0x18] ;  /* 0x000018061a107981 */ /* 0x000ee8000c1e1b00 */
[----:B-1----:R-:W3:Y:S01]  /*0800*/  LDG.E.64 R20, desc[UR6][R8.64] ;  /* 0x0000000608147981 */ /* 0x002ee2000c1e1b00 */
[----:B------:R-:W-:-:S05]  /*0810*/  IMAD R23, R10, UR9, R23 ;  /* 0x000000090a177c24 */ /* 0x000fca000f8e0217 */
[----:B------:R-:W-:-:S04]  /*0820*/  SHF.R.S64 R18, RZ, 0x1d, R23 ;  /* 0x0000001dff127819 */ /* 0x000fc80000001017 */
[----:B------:R-:W-:-:S04]  /*0830*/  IADD3 R18, P2, PT, R18, UR10, RZ ;  /* 0x0000000a12127c10 */ /* 0x000fc8000ff5e0ff */
[----:B------:R-:W-:Y:S01]  /*0840*/  LEA.HI.X.SX32 R19, R23, UR11, 0x3, P2 ;  /* 0x0000000b17137c11 */ /* 0x000fe200090f1eff */
[-C--:B---3--:R-:W-:Y:S02]  /*0850*/  IMAD R17, R17, R20.reuse, RZ ;  /* 0x0000001411117224 */ /* 0x088fe400078e02ff */
[----:B------:R-:W-:-:S04]  /*0860*/  IMAD.WIDE.U32 R14, R16, R20, RZ ;  /* 0x00000014100e7225 */ /* 0x000fc800078e00ff */
[----:B------:R-:W-:Y:S01]  /*0870*/  IMAD R21, R21, R16, R17 ;  /* 0x0000001015157224 */ /* 0x000fe200078e0211 */
[----:B------:R-:W-:Y:S01]  /*0880*/  IADD3 R17, PT, PT, R11, 0x8, RZ ;  /* 0x000000080b117810 */ /* 0x000fe20007ffe0ff */
[----:B------:R-:W-:-:S03]  /*0890*/  IMAD.MOV.U32 R20, RZ, RZ, R14 ;  /* 0x000000ffff147224 */ /* 0x000fc600078e000e */
[----:B------:R-:W-:Y:S01]  /*08a0*/  IADD3 R21, PT, PT, R15, R21, RZ ;  /* 0x000000150f157210 */ /* 0x000fe20007ffe0ff */
[----:B------:R-:W-:-:S04]  /*08b0*/  IMAD.WIDE R26, R17, 0x8, R12 ;  /* 0x00000008111a7825 */ /* 0x000fc800078e020c */
        /* <DEDUP_REMOVED lines=44> */
[----:B--2---:R-:W-:-:S03]  /*0b80*/  IMAD.MOV.U32 R28, RZ, RZ, R14 ;  /* 0x000000ffff1c7224 */ /* 0x004fc600078e000e */
[----:B------:R-:W-:Y:S01]  /*0b90*/  IADD3 R29, PT, PT, R15, R17, RZ ;  /* 0x000000110f1d7210 */ /* 0x000fe20007ffe0ff */
[----:B------:R-:W-:-:S04]  /*0ba0*/  IMAD.WIDE R18, R19, 0x8, R12 ;  /* 0x0000000813127825 */ /* 0x000fc800078e020c */
        /* <DEDUP_REMOVED lines=34> */
[----:B------:R-:W2:Y:S04]  /*0dd0*/  LDG.E.64 R18, desc[UR6][R18.64+0x18] ;  /* 0x0000180612127981 */ /* 0x000ea8000c1e1b00 */
[----:B-1----:R-:W2:Y:S01]  /*0de0*/  LDG.E.64 R20, desc[UR6][R8.64] ;  /* 0x0000000608147981 */ /* 0x002ea2000c1e1b00 */
[----:B------:R-:W-:Y:S01]  /*0df0*/  IMAD R23, R10, UR9, R23 ;  /* 0x000000090a177c24 */ /* 0x000fe2000f8e0217 */
[----:B------:R-:W-:Y:S01]  /*0e00*/  UIADD3 UR4, UPT, UPT, UR4, 0x10, URZ ;  /* 0x0000001004047890 */ /* 0x000fe2000fffe0ff */
[----:B------:R-:W-:-:S03]  /*0e10*/  IADD3 R11, PT, PT, R11, 0x10, RZ ;  /* 0x000000100b0b7810 */ /* 0x000fc60007ffe0ff */
[----:B------:R-:W-:-:S04]  /*0e20*/  SHF.R.S64 R14, RZ, 0x1d, R23 ;  /* 0x0000001dff0e7819 */ /* 0x000fc80000001017 */
[----:B------:R-:W-:Y:S01]  /*0e30*/  IADD3 R14, P2, PT, R14, UR10, RZ ;  /* 0x0000000a0e0e7c10 */ /* 0x000fe2000ff5e0ff */
[-C--:B--2---:R-:W-:Y:S02]  /*0e40*/  IMAD R15, R19, R20.reuse, RZ ;  /* 0x00000014130f7224 */ /* 0x084fe400078e02ff */
[----:B------:R-:W-:-:S04]  /*0e50*/  IMAD.WIDE.U32 R16, R18, R20, RZ ;  /* 0x0000001412107225 */ /* 0x000fc800078e00ff */
[----:B------:R-:W-:Y:S01]  /*0e60*/  IMAD R21, R21, R18, R15 ;  /* 0x0000001215157224 */ /* 0x000fe200078e020f */
[----:B------:R-:W-:Y:S01]  /*0e70*/  LEA.HI.X.SX32 R15, R23, UR11, 0x3, P2 ;  /* 0x0000000b170f7c11 */ /* 0x000fe200090f1eff */
[----:B------:R-:W-:Y:S01]  /*0e80*/  IMAD R23, R10, UR9, R23 ;  /* 0x000000090a177c24 */ /* 0x000fe2000f8e0217 */
[----:B------:R-:W-:Y:S02]  /*0e90*/  IADD3 R22, P2, PT, R22, -0x10, RZ ;  /* 0xfffffff016167810 */ /* 0x000fe40007f5e0ff */
[----:B------:R-:W-:Y:S02]  /*0ea0*/  IADD3 R17, PT, PT, R17, R21, RZ ;  /* 0x0000001511117210 */ /* 0x000fe40007ffe0ff */
[----:B------:R-:W-:Y:S02]  /*0eb0*/  IADD3.X R6, PT, PT, R6, -0x1, RZ, P2, !PT ;  /* 0xffffffff06067810 */ /* 0x000fe400017fe4ff */
[----:B------:R-:W-:Y:S01]  /*0ec0*/  ISETP.GT.U32.AND P2, PT, R22, 0xc, PT ;  /* 0x0000000c1600780c */ /* 0x000fe20003f44070 */
[----:B------:R3:W-:Y:S03]  /*0ed0*/  STG.E.64 desc[UR6][R14.64], R16 ;  /* 0x000000100e007986 */ /* 0x0007e6000c101b06 */
[----:B------:R-:W-:-:S13]  /*0ee0*/  ISETP.GT.AND.EX P2, PT, R6, RZ, PT, P2 ;  /* 0x000000ff0600720c */ /* 0x000fda0003f44320 */
[----:B---3--:R-:W-:Y:S05]  /*0ef0*/  @P2 BRA `(.L_x_25) ;  /* 0xfffffff000f42947 */ /* 0x008fea000383ffff */
.L_x_24:
[----:B------:R-:W-:-:S04]  /*0f00*/  ISETP.GT.U32.AND P2, PT, R22, 0x4, PT ;  /* 0x000000041600780c */ /* 0x000fc80003f44070 */
[----:B------:R-:W-:-:S13]  /*0f10*/  ISETP.GT.AND.EX P2, PT, R6, RZ, PT, P2 ;  /* 0x000000ff0600720c */ /* 0x000fda0003f44320 */
[----:B------:R-:W-:Y:S05]  /*0f20*/  @!P2 BRA `(.L_x_26) ;  /* 0x0000000400a4a947 */ /* 0x000fea0003800000 */
[----:B------:R-:W1:Y:S01]  /*0f30*/  LDC.64 R12, c[0x0][0x388] ;  /* 0x0000e200ff0c7b82 */ /* 0x000e620000000a00 */
[----:B------:R-:W2:Y:S01]  /*0f40*/  LDG.E.64 R14, desc[UR6][R8.64] ;  /* 0x00000006080e7981 */ /* 0x000ea2000c1e1b00 */
[----:B------:R-:W3:Y:S01]  /*0f50*/  LDCU.64 UR10, c[0x0][0x390] ;  /* 0x00007200ff0a77ac */ /* 0x000ee20008000a00 */
[----:B------:R-:W-:Y:S01]  /*0f60*/  SHF.R.S64 R18, RZ, 0x1d, R23 ;  /* 0x0000001dff127819 */ /* 0x000fe20000001017 */
[----:B------:R-:W4:Y:S01]  /*0f70*/  LDCU UR5, c[0x0][0x390] ;  /* 0x00007200ff0577ac */ /* 0x000f220008000800 */
[----:B-1----:R-:W-:-:S05]  /*0f80*/  IMAD.WIDE R12, R11, 0x8, R12 ;  /* 0x000000080b0c7825 */ /* 0x002fca00078e020c */
[----:B------:R-:W2:Y:S01]  /*0f90*/  LDG.E.64 R16, desc[UR6][R12.64] ;  /* 0x000000060c107981 */ /* 0x000ea2000c1e1b00 */
[----:B---3--:R-:W-:-:S04]  /*0fa0*/  IADD3 R18, P0, PT, R18, UR10, RZ ;  /* 0x0000000a12127c10 */ /* 0x008fc8000ff1e0ff */
        /* <DEDUP_REMOVED lines=11> */
[----:B----4-:R-:W-:-:S04]  /*1060*/  IADD3 R20, P0, PT, R20, UR5, RZ ;  /* 0x0000000514147c10 */ /* 0x010fc8000ff1e0ff */
[----:B------:R-:W-:Y:S01]  /*1070*/  LEA.HI.X.SX32 R21, R23, UR11, 0x3, P0 ;  /* 0x0000000b17157c11 */ /* 0x000fe200080f1eff */
[-C--:B--2---:R-:W-:Y:S02]  /*1080*/  IMAD R15, R15, R16.reuse, RZ ;  /* 0x000000100f0f7224 */ /* 0x084fe400078e02ff */
[----:B------:R-:W-:-:S04]  /*1090*/  IMAD.WIDE.U32 R24, R14, R16, RZ ;  /* 0x000000100e187225 */ /* 0x000fc800078e00ff */
[----:B------:R-:W-:Y:S02]  /*10a0*/  IMAD R15, R17, R14, R15 ;  /* 0x0000000e110f7224 */ /* 0x000fe400078e020f */
[----:B-1----:R-:W-:-:S03]  /*10b0*/  IMAD.MOV.U32 R26, RZ, RZ, R24 ;  /* 0x000000ffff1a7224 */ /* 0x002fc600078e0018 */
[----:B------:R-:W-:-:S05]  /*10c0*/  IADD3 R27, PT, PT, R25, R15, RZ ;  /* 0x0000000f191b7210 */ /* 0x000fca0007ffe0ff */
[----:B------:R1:W-:Y:S04]  /*10d0*/  STG.E.64 desc[UR6][R20.64], R26 ;  /* 0x0000001a14007986 */ /* 0x0003e8000c101b06 */
[----:B------:R-:W2:Y:S04]  /*10e0*/  LDG.E.64 R24, desc[UR6][R8.64] ;  /* 0x0000000608187981 */ /* 0x000ea8000c1e1b00 */
[----:B------:R-:W2:Y:S01]  /*10f0*/  LDG.E.64 R18, desc[UR6][R12.64+0x10] ;  /* 0x000010060c127981 */ /* 0x000ea2000c1e1b00 */
[----:B------:R-:W-:-:S05]  /*1100*/  IMAD R23, R10, UR9, R23 ;  /* 0x000000090a177c24 */ /* 0x000fca000f8e0217 */
[----:B------:R-:W-:Y:S01]  /*1110*/  SHF.R.S64 R16, RZ, 0x1d, R23 ;  /* 0x0000001dff107819 */ /* 0x000fe20000001017 */
[----:B-1----:R-:W1:Y:S03]  /*1120*/  LDC.64 R20, c[0x0][0x388] ;  /* 0x0000e200ff147b82 */ /* 0x002e660000000a00 */
[----:B------:R-:W-:Y:S01]  /*1130*/  IADD3 R16, P0, PT, R16, UR5, RZ ;  /* 0x0000000510107c10 */ /* 0x000fe2000ff1e0ff */
[-C--:B--2---:R-:W-:Y:S02]  /*1140*/  IMAD R17, R19, R24.reuse, RZ ;  /* 0x0000001813117224 */ /* 0x084fe400078e02ff */
[----:B------:R-:W-:-:S04]  /*1150*/  IMAD.WIDE.U32 R14, R18, R24, RZ ;  /* 0x00000018120e7225 */ /* 0x000fc800078e00ff */
[----:B------:R-:W-:Y:S01]  /*1160*/  IMAD R19, R25, R18, R17 ;  /* 0x0000001219137224 */ /* 0x000fe200078e0211 */
[----:B------:R-:W-:Y:S02]  /*1170*/  LEA.HI.X.SX32 R17, R23, UR11, 0x3, P0 ;  /* 0x0000000b17117c11 */ /* 0x000fe400080f1eff */
[----:B------:R-:W-:Y:S02]  /*1180*/  MOV R28, R14 ;  /* 0x0000000e001c7202 */ /* 0x000fe40000000f00 */
[----:B------:R-:W-:-:S05]  /*1190*/  IADD3 R29, PT, PT, R15, R19, RZ ;  /* 0x000000130f1d7210 */ /* 0x000fca0007ffe0ff */
[----:B------:R2:W-:Y:S04]  /*11a0*/  STG.E.64 desc[UR6][R16.64], R28 ;  /* 0x0000001c10007986 */ /* 0x0005e8000c101b06 */
[----:B------:R-:W3:Y:S04]  /*11b0*/  LDG.E.64 R12, desc[UR6][R12.64+0x18] ;  /* 0x000018060c0c7981 */ /* 0x000ee8000c1e1b00 */
[----:B------:R-:W3:Y:S01]  /*11c0*/  LDG.E.64 R14, desc[UR6][R8.64] ;  /* 0x00000006080e7981 */ /* 0x000ee2000c1e1b00 */
[----:B------:R-:W-:-:S05]  /*11d0*/  IMAD R19, R10, UR9, R23 ;  /* 0x000000090a137c24 */ /* 0x000fca000f8e0217 */
[----:B------:R-:W-:-:S04]  /*11e0*/  SHF.R.S64 R24, RZ, 0x1d, R19 ;  /* 0x0000001dff187819 */ /* 0x000fc80000001013 */
[----:B------:R-:W-:-:S04]  /*11f0*/  IADD3 R24, P0, PT, R24, UR5, RZ ;  /* 0x0000000518187c10 */ /* 0x000fc8000ff1e0ff */
[----:B------:R-:W-:Y:S01]  /*1200*/  LEA.HI.X.SX32 R25, R19, UR11, 0x3, P0 ;  /* 0x0000000b13197c11 */ /* 0x000fe200080f1eff */
[-C--:B---3--:R-:W-:Y:S02]  /*1210*/  IMAD R23, R13, R14.reuse, RZ ;  /* 0x0000000e0d177224 */ /* 0x088fe400078e02ff */
[----:B------:R-:W-:-:S04]  /*1220*/  IMAD.WIDE.U32 R26, R12, R14, RZ ;  /* 0x0000000e0c1a7225 */ /* 0x000fc800078e00ff */
[----:B------:R-:W-:Y:S02]  /*1230*/  IMAD R23, R15, R12, R23 ;  /* 0x0000000c0f177224 */ /* 0x000fe400078e0217 */
[----:B------:R-:W-:-:S03]  /*1240*/  VIADD R15, R11, 0x4 ;  /* 0x000000040b0f7836 */ /* 0x000fc60000000000 */
[----:B------:R-:W-:Y:S01]  /*1250*/  IADD3 R27, PT, PT, R27, R23, RZ ;  /* 0x000000171b1b7210 */ /* 0x000fe20007ffe0ff */
[----:B-1----:R-:W-:-:S04]  /*1260*/  IMAD.WIDE R20, R15, 0x8, R20 ;  /* 0x000000080f147825 */ /* 0x002fc800078e0214 */
[----:B------:R1:W-:Y:S04]  /*1270*/  STG.E.64 desc[UR6][R24.64], R26 ;  /* 0x0000001a18007986 */ /* 0x0003e8000c101b06 */
[----:B--2---:R-:W2:Y:S04]  /*1280*/  LDG.E.64 R16, desc[UR6][R8.64] ;  /* 0x0000000608107981 */ /* 0x004ea8000c1e1b00 */
        /* <DEDUP_REMOVED lines=17> */
[----:B--2---:R-:W-:-:S04]  /*13a0*/  IMAD.WIDE.U32 R12, R14, R16, RZ ;  /* 0x000000100e0c7225 */ /* 0x004fc800078e00ff */
        /* <DEDUP_REMOVED lines=12> */
[----:B------:R-:W-:Y:S02]  /*1470*/  IMAD R13, R19, R12, R13 ;  /* 0x0000000c130d7224 */ /* 0x000fe400078e020d */
[----:B------:R-:W-:-:S03]  /*1480*/  IMAD.MOV.U32 R26, RZ, RZ, R16 ;  /* 0x000000ffff1a7224 */ /* 0x000fc600078e0010 */
[----:B------:R-:W-:-:S05]  /*1490*/  IADD3 R27, PT, PT, R17, R13, RZ ;  /* 0x0000000d111b7210 */ /* 0x000fca0007ffe0ff */
[----:B------:R1:W-:Y:S04]  /*14a0*/  STG.E.64 desc[UR6][R14.64], R26 ;  /* 0x0000001a0e007986 */ /* 0x0003e8000c101b06 */
[----:B------:R-:W2:Y:S04]  /*14b0*/  LDG.E.64 R20, desc[UR6][R20.64+0x18] ;  /* 0x0000180614147981 */ /* 0x000ea8000c1e1b00 */
[----:B------:R-:W2:Y:S01]  /*14c0*/  LDG.E.64 R18, desc[UR6][R8.64] ;  /* 0x0000000608127981 */ /* 0x000ea2000c1e1b00 */
[----:B------:R-:W-:-:S05]  /*14d0*/  IMAD R23, R10, UR9, R23 ;  /* 0x000000090a177c24 */ /* 0x000fca000f8e0217 */
[----:B------:R-:W-:-:S04]  /*14e0*/  SHF.R.S64 R12, RZ, 0x1d, R23 ;  /* 0x0000001dff0c7819 */ /* 0x000fc80000001017 */
[----:B------:R-:W-:Y:S02]  /*14f0*/  IADD3 R12, P0, PT, R12, UR5, RZ ;  /* 0x000000050c0c7c10 */ /* 0x000fe4000ff1e0ff */
[----:B------:R-:W-:Y:S02]  /*1500*/  IADD3 R22, P2, PT, R22, -0x8, RZ ;  /* 0xfffffff816167810 */ /* 0x000fe40007f5e0ff */
[----:B------:R-:W-:Y:S02]  /*1510*/  IADD3 R11, PT, PT, R11, 0x8, RZ ;  /* 0x000000080b0b7810 */ /* 0x000fe40007ffe0ff */
[----:B------:R-:W-:Y:S01]  /*1520*/  IADD3.X R6, PT, PT, R6, -0x1, RZ, P2, !PT ;  /* 0xffffffff06067810 */ /* 0x000fe200017fe4ff */
[----:B------:R-:W-:Y:S01]  /*1530*/  UIADD3 UR4, UPT, UPT, UR4, 0x8, URZ ;  /* 0x0000000804047890 */ /* 0x000fe2000fffe0ff */
[-C--:B--2---:R-:W-:Y:S02]  /*1540*/  IMAD R13, R21, R18.reuse, RZ ;  /* 0x00000012150d7224 */ /* 0x084fe400078e02ff */
[----:B------:R-:W-:-:S04]  /*1550*/  IMAD.WIDE.U32 R16, R20, R18, RZ ;  /* 0x0000001214107225 */ /* 0x000fc800078e00ff */
[----:B------:R-:W-:Y:S01]  /*1560*/  IMAD R19, R19, R20, R13 ;  /* 0x0000001413137224 */ /* 0x000fe200078e020d */
[----:B------:R-:W-:-:S04]  /*1570*/  LEA.HI.X.SX32 R13, R23, UR11, 0x3, P0 ;  /* 0x0000000b170d7c11 */ /* 0x000fc800080f1eff */
[----:B------:R-:W-:-:S05]  /*1580*/  IADD3 R17, PT, PT, R17, R19, RZ ;  /* 0x0000001311117210 */ /* 0x000fca0007ffe0ff */
[----:B------:R1:W-:Y:S01]  /*1590*/  STG.E.64 desc[UR6][R12.64], R16 ;  /* 0x000000100c007986 */ /* 0x0003e2000c101b06 */
[----:B------:R-:W-:Y:S01]  /*15a0*/  PLOP3.LUT P0, PT, PT, PT, PT, 0x8, 0x80 ;  /* 0x000000000080781c */ /* 0x000fe20003f0e170 */
[----:B------:R-:W-:-:S12]  /*15b0*/  IMAD R23, R10, UR9, R23 ;  /* 0x000000090a177c24 */ /* 0x000fd8000f8e0217 */
.L_x_26:
[----:B------:R-:W-:-:S04]  /*15c0*/  ISETP.NE.U32.AND P2, PT, R22, RZ, PT ;  /* 0x000000ff1600720c */ /* 0x000fc80003f45070 */
[----:B------:R-:W-:-:S13]  /*15d0*/  ISETP.NE.OR.EX P0, PT, R6, RZ, P0, P2 ;  /* 0x000000ff0600720c */ /* 0x000fda0000705720 */
[----:B------:R-:W-:Y:S05]  /*15e0*/  @!P0 BRA `(.L_x_22) ;  /* 0x0000000000e08947 */ /* 0x000fea0003800000 */
.L_x_23:
[----:B-1----:R-:W1:Y:S01]  /*15f0*/  LDC.64 R14, c[0x0][0x388] ;  /* 0x0000e200ff0e7b82 */ /* 0x002e620000000a00 */
[----:B--2---:R-:W2:Y:S01]  /*1600*/  LDG.E.64 R20, desc[UR6][R8.64] ;  /* 0x0000000608147981 */ /* 0x004ea2000c1e1b00 */
[----:B-1----:R-:W-:-:S05]  /*1610*/  IMAD.WIDE R14, R11, 0x8, R14 ;  /* 0x000000080b0e7825 */ /* 0x002fca00078e020e */
[----:B------:R-:W2:Y:S01]  /*1620*/  LDG.E.64 R18, desc[UR6][R14.64] ;  /* 0x000000060e127981 */ /* 0x000ea2000c1e1b00 */
[----:B------:R-:W-:-:S04]  /*1630*/  SHF.R.S64 R12, RZ, 0x1d, R23 ;  /* 0x0000001dff0c7819 */ /* 0x000fc80000001017 */
[----:B0-----:R-:W-:Y:S01]  /*1640*/  IADD3 R12, P0, PT, R12, UR12, RZ ;  /* 0x0000000c0c0c7c10 */ /* 0x001fe2000ff1e0ff */
        /* <DEDUP_REMOVED lines=22> */
[----:B0-----:R-:W-:-:S04]  /*17b0*/  SHF.R.S64 R12, RZ, 0x1d, R23 ;  /* 0x0000001dff0c7819 */ /* 0x001fc80000001017 */
        /* <DEDUP_REMOVED lines=9> */
[----:B-1----:R-:W3:Y:S01]  /*1850*/  LDG.E.64 R20, desc[UR6][R8.64] ;  /* 0x0000000608147981 */ /* 0x002ee2000c1e1b00 */
[----:B------:R-:W-:-:S05]  /*1860*/  IMAD R23, R10, UR9, R23 ;  /* 0x000000090a177c24 */ /* 0x000fca000f8e0217 */
[----:B------:R-:W-:-:S04]  /*1870*/  SHF.R.S64 R16, RZ, 0x1d, R23 ;  /* 0x0000001dff107819 */ /* 0x000fc80000001017 */
[----:B------:R-:W-:Y:S01]  /*1880*/  IADD3 R16, P0, PT, R16, UR12, RZ ;  /* 0x0000000c10107c10 */ /* 0x000fe2000ff1e0ff */
[----:B------:R-:W-:Y:S01]  /*1890*/  UIADD3 UR4, UPT, UPT, UR4, 0x4, URZ ;  /* 0x0000000404047890 */ /* 0x000fe2000fffe0ff */
[----:B------:R-:W-:Y:S01]  /*18a0*/  IADD3 R11, PT, PT, R11, 0x4, RZ ;  /* 0x000000040b0b7810 */ /* 0x000fe20007ffe0ff */
[----:B---3--:R-:W-:-:S04]  /*18b0*/  IMAD R17, R15, R20, RZ ;  /* 0x000000140f117224 */ /* 0x008fc800078e02ff */
[----:B------:R-:W-:Y:S01]  /*18c0*/  IMAD R21, R21, R14, R17 ;  /* 0x0000000e15157224 */ /* 0x000fe200078e0211 */
[----:B------:R-:W-:Y:S02]  /*18d0*/  LEA.HI.X.SX32 R17, R23, UR13, 0x3, P0 ;  /* 0x0000000d17117c11 */ /* 0x000fe400080f1eff */
[----:B------:R-:W-:-:S04]  /*18e0*/  IADD3 R22, P0, PT, R22, -0x4, RZ ;  /* 0xfffffffc16167810 */ /* 0x000fc80007f1e0ff */
[----:B------:R-:W-:Y:S02]  /*18f0*/  IADD3.X R6, PT, PT, R6, -0x1, RZ, P0, !PT ;  /* 0xffffffff06067810 */ /* 0x000fe400007fe4ff */
[----:B------:R-:W-:Y:S01]  /*1900*/  ISETP.NE.U32.AND P0, PT, R22, RZ, PT ;  /* 0x000000ff1600720c */ /* 0x000fe20003f05070 */
[----:B------:R-:W-:-:S03]  /*1910*/  IMAD.WIDE.U32 R18, R14, R20, RZ ;  /* 0x000000140e127225 */ /* 0x000fc600078e00ff */
[----:B------:R-:W-:Y:S01]  /*1920*/  ISETP.NE.AND.EX P0, PT, R6, RZ, PT, P0 ;  /* 0x000000ff0600720c */ /* 0x000fe20003f05300 */
[----:B------:R-:W-:Y:S02]  /*1930*/  IMAD.IADD R19, R19, 0x1, R21 ;  /* 0x0000000113137824 */ /* 0x000fe400078e0215 */
[----:B------:R-:W-:-:S03]  /*1940*/  IMAD R23, R10, UR9, R23 ;  /* 0x000000090a177c24 */ /* 0x000fc6000f8e0217 */
[----:B------:R2:W-:Y:S07]  /*1950*/  STG.E.64 desc[UR6][R16.64], R18 ;  /* 0x0000001210007986 */ /* 0x0005ee000c101b06 */
[----:B------:R-:W-:Y:S05]  /*1960*/  @P0 BRA `(.L_x_23) ;  /* 0xfffffffc00200947 */ /* 0x000fea000383ffff */
.L_x_22:
[----:B------:R-:W3:Y:S02]  /*1970*/  LDCU UR5, c[0x0][0x3a0] ;  /* 0x00007400ff0577ac */ /* 0x000ee40008000800 */
[----:B---3--:R-:W-:-:S04]  /*1980*/  ULOP3.LUT UR5, UR5, 0x3, URZ, 0xc0, !UPT ;  /* 0x0000000305057892 */ /* 0x008fc8000f8ec0ff */
[----:B------:R-:W-:-:S04]  /*1990*/  UISETP.NE.U32.AND UP0, UPT, UR5, URZ, UPT ;  /* 0x000000ff0500728c */ /* 0x000fc8000bf05070 */
[----:B------:R-:W-:-:S09]  /*19a0*/  UISETP.NE.AND.EX UP0, UPT, URZ, URZ, UPT, UP0 ;  /* 0x000000ffff00728c */ /* 0x000fd2000bf05300 */
[----:B------:R-:W-:Y:S05]  /*19b0*/  BRA.U !UP0, `(.L_x_27) ;  /* 0x0000000108a87547 */ /* 0x000fea000b800000 */
[----:B-12---:R-:W1:Y:S01]  /*19c0*/  LDC.64 R12, c[0x0][0x388] ;  /* 0x0000e200ff0c7b82 */ /* 0x006e620000000a00 */
[----:B------:R-:W-:Y:S01]  /*19d0*/  IADD3 R11, PT, PT, R2, UR4, RZ ;  /* 0x00000004020b7c10 */ /* 0x000fe2000fffe0ff */
[----:B------:R-:W2:Y:S01]  /*19e0*/  LDG.E.64 R18, desc[UR6][R8.64] ;  /* 0x0000000608127981 */ /* 0x000ea2000c1e1b00 */
[----:B------:R-:W3:Y:S03]  /*19f0*/  LDCU.64 UR10, c[0x0][0x390] ;  /* 0x00007200ff0a77ac */ /* 0x000ee60008000a00 */
[----:B-1----:R-:W-:-:S05]  /*1a00*/  IMAD.WIDE R12, R11, 0x8, R12 ;  /* 0x000000080b0c7825 */ /* 0x002fca00078e020c */
[----:B------:R-:W2:Y:S01]  /*1a10*/  LDG.E.64 R16, desc[UR6][R12.64] ;  /* 0x000000060c107981 */ /* 0x000ea2000c1e1b00 */
[----:B------:R-:W-:-:S04]  /*1a20*/  SHF.R.S64 R14, RZ, 0x1d, R23 ;  /* 0x0000001dff0e7819 */ /* 0x000fc80000001017 */
[----:B---3--:R-:W-:-:S04]  /*1a30*/  IADD3 R14, P0, PT, R14, UR10, RZ ;  /* 0x0000000a0e0e7c10 */ /* 0x008fc8000ff1e0ff */
[----:B------:R-:W-:Y:S01]  /*1a40*/  LEA.HI.X.SX32 R15, R23, UR11, 0x3, P0 ;  /* 0x0000000b170f7c11 */ /* 0x000fe200080f1eff */
[----:B------:R-:W-:-:S04]  /*1a50*/  UISETP.NE.U32.AND UP0, UPT, UR5, 0x1, UPT ;  /* 0x000000010500788c */ /* 0x000fc8000bf05070 */
[----:B------:R-:W-:Y:S01]  /*1a60*/  UISETP.NE.AND.EX UP0, UPT, URZ, URZ, UPT, UP0 ;  /* 0x000000ffff00728c */ /* 0x000fe2000bf05300 */
[-C--:B--2---:R-:W-:Y:S02]  /*1a70*/  IMAD R11, R17, R18.reuse, RZ ;  /* 0x00000012110b7224 */ /* 0x084fe400078e02ff */
[----:B------:R-:W-:-:S04]  /*1a80*/  IMAD.WIDE.U32 R20, R16, R18, RZ ;  /* 0x0000001210147225 */ /* 0x000fc800078e00ff */
[----:B------:R-:W-:-:S04]  /*1a90*/  IMAD R11, R19, R16, R11 ;  /* 0x00000010130b7224 */ /* 0x000fc800078e020b */
[----:B------:R-:W-:-:S05]  /*1aa0*/  IMAD.IADD R21, R21, 0x1, R11 ;  /* 0x0000000115157824 */ /* 0x000fca00078e020b */
[----:B------:R3:W-:Y:S01]  /*1ab0*/  STG.E.64 desc[UR6][R14.64], R20 ;  /* 0x000000140e007986 */ /* 0x0007e2000c101b06 */
[----:B------:R-:W-:Y:S05]  /*1ac0*/  BRA.U !UP0, `(.L_x_27) ;  /* 0x0000000108647547 */ /* 0x000fea000b800000 */
[----:B------:R-:W2:Y:S04]  /*1ad0*/  LDG.E.64 R16, desc[UR6][R8.64] ;  /* 0x0000000608107981 */ /* 0x000ea8000c1e1b00 */
[----:B---3--:R-:W2:Y:S01]  /*1ae0*/  LDG.E.64 R14, desc[UR6][R12.64+0x8] ;  /* 0x000008060c0e7981 */ /* 0x008ea2000c1e1b00 */
[----:B------:R-:W-:Y:S01]  /*1af0*/  IMAD R23, R10, UR9, R23 ;  /* 0x000000090a177c24 */ /* 0x000fe2000f8e0217 */
[----:B------:R-:W-:-:S04]  /*1b00*/  UISETP.NE.U32.AND UP0, UPT, UR5, 0x2, UPT ;  /* 0x000000020500788c */ /* 0x000fc8000bf05070 */
[----:B------:R-:W-:Y:S01]  /*1b10*/  UISETP.NE.AND.EX UP0, UPT, URZ, URZ, UPT, UP0 ;  /* 0x000000ffff00728c */ /* 0x000fe2000bf05300 */
[-C--:B--2---:R-:W-:Y:S01]  /*1b20*/  IMAD R11, R15, R16.reuse, RZ ;  /* 0x000000100f0b7224 */ /* 0x084fe200078e02ff */
[----:B------:R-:W-:Y:S01]  /*1b30*/  SHF.R.S64 R15, RZ, 0x1d, R23 ;  /* 0x0000001dff0f7819 */ /* 0x000fe20000001017 */
[----:B------:R-:W-:-:S04]  /*1b40*/  IMAD.WIDE.U32 R18, R14, R16, RZ ;  /* 0x000000100e127225 */ /* 0x000fc800078e00ff */
[----:B------:R-:W-:Y:S01]  /*1b50*/  IMAD R11, R17, R14, R11 ;  /* 0x0000000e110b7224 */ /* 0x000fe200078e020b */
[----:B------:R-:W-:-:S04]  /*1b60*/  IADD3 R14, P0, PT, R15, UR10, RZ ;  /* 0x0000000a0f0e7c10 */ /* 0x000fc8000ff1e0ff */
[----:B------:R-:W-:Y:S02]  /*1b70*/  IADD3 R19, PT, PT, R19, R11, RZ ;  /* 0x0000000b13137210 */ /* 0x000fe40007ffe0ff */
[----:B------:R-:W-:-:S05]  /*1b80*/  LEA.HI.X.SX32 R15, R23, UR11, 0x3, P0 ;  /* 0x0000000b170f7c11 */ /* 0x000fca00080f1eff */
[----:B------:R4:W-:Y:S01]  /*1b90*/  STG.E.64 desc[UR6][R14.64], R18 ;  /* 0x000000120e007986 */ /* 0x0009e2000c101b06 */
[----:B------:R-:W-:Y:S05]  /*1ba0*/  BRA.U !UP0, `(.L_x_27) ;  /* 0x00000001082c7547 */ /* 0x000fea000b800000 */
[----:B------:R-:W2:Y:S04]  /*1bb0*/  LDG.E.64 R8, desc[UR6][R8.64] ;  /* 0x0000000608087981 */ /* 0x000ea8000c1e1b00 */
[----:B------:R-:W2:Y:S01]  /*1bc0*/  LDG.E.64 R12, desc[UR6][R12.64+0x10] ;  /* 0x000010060c0c7981 */ /* 0x000ea2000c1e1b00 */
[----:B------:R-:W-:-:S05]  /*1bd0*/  IMAD R6, R10, UR9, R23 ;  /* 0x000000090a067c24 */ /* 0x000fca000f8e0217 */
[----:B----4-:R-:W-:-:S04]  /*1be0*/  SHF.R.S64 R14, RZ, 0x1d, R6 ;  /* 0x0000001dff0e7819 */ /* 0x010fc80000001006 */
[----:B------:R-:W-:Y:S01]  /*1bf0*/  IADD3 R14, P0, PT, R14, UR10, RZ ;  /* 0x0000000a0e0e7c10 */ /* 0x000fe2000ff1e0ff */
[-C--:B--2---:R-:W-:Y:S02]  /*1c00*/  IMAD R15, R13, R8.reuse, RZ ;  /* 0x000000080d0f7224 */ /* 0x084fe400078e02ff */
[----:B------:R-:W-:-:S04]  /*1c10*/  IMAD.WIDE.U32 R10, R12, R8, RZ ;  /* 0x000000080c0a7225 */ /* 0x000fc800078e00ff */
[----:B------:R-:W-:-:S05]  /*1c20*/  IMAD R15, R9, R12, R15 ;  /* 0x0000000c090f7224 */ /* 0x000fca00078e020f */
[----:B------:R-:W-:Y:S02]  /*1c30*/  IADD3 R11, PT, PT, R11, R15, RZ ;  /* 0x0000000f0b0b7210 */ /* 0x000fe40007ffe0ff */
[----:B------:R-:W-:-:S05]  /*1c40*/  LEA.HI.X.SX32 R15, R6, UR11, 0x3, P0 ;  /* 0x0000000b060f7c11 */ /* 0x000fca00080f1eff */
[----:B------:R1:W-:Y:S02]  /*1c50*/  STG.E.64 desc[UR6][R14.64], R10 ;  /* 0x0000000a0e007986 */ /* 0x0003e4000c101b06 */
.L_x_27:
[----:B------:R-:W-:Y:S05]  /*1c60*/  @!P1 BRA `(.L_x_28) ;  /* 0xffffffe400189947 */ /* 0x000fea000383ffff */
[----:B0-----:R-:W-:Y:S05]  /*1c70*/  EXIT ;  /* 0x000000000000794d */ /* 0x001fea0003800000 */
.L_x_29:
        /* <DEDUP_REMOVED lines=16> */
.L_x_35:


//--------------------- .nv.shared.reserved.0     --------------------------
	.section	.nv.shared.reserved.0,"aw",@nobits
	.weak		__nv_reservedSMEM_offset_0_alias
	.size		__nv_reservedSMEM_offset_0_alias, 0, 64
	.other		__nv_reservedSMEM_offset_0_alias,@"STO_CUDA_RESERVED_SHARED STV_DEFAULT"
__nv_reservedSMEM_offset_0_alias:
	.zero		0
	.zero		64


//--------------------- .nv.constant0._Z18per_element_kernelPlS_S_ll --------------------------
	.section	.nv.constant0._Z18per_element_kernelPlS_S_ll,"a",@progbits
	.sectionflags	@""
	.align	4
.nv.constant0._Z18per_element_kernelPlS_S_ll:
	.zero		936


//--------------------- .nv.constant0._Z20per_column_AB_kernelPlS_S_ll --------------------------
	.section	.nv.constant0._Z20per_column_AB_kernelPlS_S_ll,"a",@progbits
	.sectionflags	@""
	.align	4
.nv.constant0._Z20per_column_AB_kernelPlS_S_ll:
	.zero		936


//--------------------- .nv.constant0._Z17per_row_AB_kernelPlS_S_ll --------------------------
	.section	.nv.constant0._Z17per_row_AB_kernelPlS_S_ll,"a",@progbits
	.sectionflags	@""
	.align	4
.nv.constant0._Z17per_row_AB_kernelPlS_S_ll:
	.zero		936


//--------------------- SYMBOLS --------------------------

	.type		.nv.reservedSmem.offset0,@object
	.size		.nv.reservedSmem.offset0,0x4
